//
// Generated by NVIDIA NVVM Compiler
//
// Compiler Build ID: CL-36424714
// Cuda compilation tools, release 13.0, V13.0.88
// Based on NVVM 20.0.0
//

.version 9.0
.target sm_100
.address_size 64

	// .globl	_Z9zoomOutIniPKfiiPfii

.visible .entry _Z9zoomOutIniPKfiiPfii(
	.param .u32 _Z9zoomOutIniPKfiiPfii_param_0,
	.param .u64 .ptr .align 1 _Z9zoomOutIniPKfiiPfii_param_1,
	.param .u32 _Z9zoomOutIniPKfiiPfii_param_2,
	.param .u32 _Z9zoomOutIniPKfiiPfii_param_3,
	.param .u64 .ptr .align 1 _Z9zoomOutIniPKfiiPfii_param_4,
	.param .u32 _Z9zoomOutIniPKfiiPfii_param_5,
	.param .u32 _Z9zoomOutIniPKfiiPfii_param_6
)
{
	.reg .pred 	%p<3>;
	.reg .b32 	%r<22>;
	.reg .b32 	%f<30>;
	.reg .b64 	%rd<11>;

	ld.param.u32 	%r6, [_Z9zoomOutIniPKfiiPfii_param_0];
	ld.param.u64 	%rd3, [_Z9zoomOutIniPKfiiPfii_param_1];
	ld.param.u32 	%r7, [_Z9zoomOutIniPKfiiPfii_param_2];
	ld.param.u32 	%r9, [_Z9zoomOutIniPKfiiPfii_param_3];
	ld.param.u64 	%rd4, [_Z9zoomOutIniPKfiiPfii_param_4];
	ld.param.u32 	%r8, [_Z9zoomOutIniPKfiiPfii_param_5];
	ld.param.u32 	%r10, [_Z9zoomOutIniPKfiiPfii_param_6];
	cvt.rn.f32.s32 	%f3, %r9;
	cvt.rn.f32.s32 	%f4, %r10;
	div.rn.f32 	%f1, %f3, %f4;
	mov.u32 	%r11, %ctaid.x;
	mov.u32 	%r1, %ntid.x;
	mov.u32 	%r12, %tid.x;
	mad.lo.s32 	%r21, %r11, %r1, %r12;
	setp.ge.s32 	%p1, %r21, %r6;
	@%p1 bra 	$L__BB0_3;
	mov.u32 	%r13, %nctaid.x;
	mul.lo.s32 	%r3, %r1, %r13;
	cvt.rn.f32.s32 	%f5, %r8;
	cvt.rn.f32.s32 	%f6, %r7;
	div.rn.f32 	%f2, %f6, %f5;
	cvta.to.global.u64 	%rd1, %rd4;
	cvta.to.global.u64 	%rd2, %rd3;
	mul.wide.s32 	%rd9, %r7, 4;
$L__BB0_2:
	div.s32 	%r14, %r21, %r8;
	mul.lo.s32 	%r15, %r14, %r8;
	sub.s32 	%r16, %r21, %r15;
	cvt.rn.f32.s32 	%f7, %r16;
	mul.f32 	%f8, %f2, %f7;
	cvt.rn.f32.s32 	%f9, %r14;
	mul.f32 	%f10, %f1, %f9;
	cvt.rzi.s32.f32 	%r17, %f8;
	cvt.rzi.s32.f32 	%r18, %f10;
	cvt.rn.f32.s32 	%f11, %r17;
	sub.f32 	%f12, %f8, %f11;
	cvt.rn.f32.s32 	%f13, %r18;
	sub.f32 	%f14, %f10, %f13;
	mul.wide.s32 	%rd5, %r21, 4;
	add.s64 	%rd6, %rd1, %rd5;
	mov.b32 	%r19, 0;
	st.global.u32 	[%rd6], %r19;
	mov.f32 	%f15, 0f3F800000;
	sub.f32 	%f16, %f15, %f12;
	sub.f32 	%f17, %f15, %f14;
	mul.f32 	%f18, %f16, %f17;
	mad.lo.s32 	%r20, %r18, %r7, %r17;
	mul.wide.s32 	%rd7, %r20, 4;
	add.s64 	%rd8, %rd2, %rd7;
	ld.global.f32 	%f19, [%rd8];
	fma.rn.f32 	%f20, %f19, %f18, 0f00000000;
	st.global.f32 	[%rd6], %f20;
	mul.f32 	%f21, %f16, %f14;
	add.s64 	%rd10, %rd8, %rd9;
	ld.global.f32 	%f22, [%rd10];
	fma.rn.f32 	%f23, %f22, %f21, %f20;
	st.global.f32 	[%rd6], %f23;
	mul.f32 	%f24, %f12, %f17;
	ld.global.f32 	%f25, [%rd8+4];
	fma.rn.f32 	%f26, %f24, %f25, %f23;
	st.global.f32 	[%rd6], %f26;
	mul.f32 	%f27, %f12, %f14;
	ld.global.f32 	%f28, [%rd10+4];
	fma.rn.f32 	%f29, %f27, %f28, %f26;
	st.global.f32 	[%rd6], %f29;
	add.s32 	%r21, %r21, %r3;
	setp.lt.s32 	%p2, %r21, %r6;
	@%p2 bra 	$L__BB0_2;
$L__BB0_3:
	ret;

}
	// .globl	_Z14zoomCubicOutIniPKfiiPfii
.visible .entry _Z14zoomCubicOutIniPKfiiPfii(
	.param .u32 _Z14zoomCubicOutIniPKfiiPfii_param_0,
	.param .u64 .ptr .align 1 _Z14zoomCubicOutIniPKfiiPfii_param_1,
	.param .u32 _Z14zoomCubicOutIniPKfiiPfii_param_2,
	.param .u32 _Z14zoomCubicOutIniPKfiiPfii_param_3,
	.param .u64 .ptr .align 1 _Z14zoomCubicOutIniPKfiiPfii_param_4,
	.param .u32 _Z14zoomCubicOutIniPKfiiPfii_param_5,
	.param .u32 _Z14zoomCubicOutIniPKfiiPfii_param_6
)
{
	.reg .pred 	%p<3>;
	.reg .b32 	%r<27>;
	.reg .b32 	%f<95>;
	.reg .b64 	%rd<30>;

	ld.param.u32 	%r6, [_Z14zoomCubicOutIniPKfiiPfii_param_0];
	ld.param.u64 	%rd3, [_Z14zoomCubicOutIniPKfiiPfii_param_1];
	ld.param.u32 	%r7, [_Z14zoomCubicOutIniPKfiiPfii_param_2];
	ld.param.u32 	%r9, [_Z14zoomCubicOutIniPKfiiPfii_param_3];
	ld.param.u64 	%rd4, [_Z14zoomCubicOutIniPKfiiPfii_param_4];
	ld.param.u32 	%r8, [_Z14zoomCubicOutIniPKfiiPfii_param_5];
	ld.param.u32 	%r10, [_Z14zoomCubicOutIniPKfiiPfii_param_6];
	cvt.rn.f32.s32 	%f3, %r9;
	cvt.rn.f32.s32 	%f4, %r10;
	div.rn.f32 	%f1, %f3, %f4;
	mov.u32 	%r11, %ctaid.x;
	mov.u32 	%r1, %ntid.x;
	mov.u32 	%r12, %tid.x;
	mad.lo.s32 	%r26, %r11, %r1, %r12;
	setp.ge.s32 	%p1, %r26, %r6;
	@%p1 bra 	$L__BB1_3;
	cvta.to.global.u64 	%rd1, %rd3;
	mov.u32 	%r13, %nctaid.x;
	mul.lo.s32 	%r3, %r1, %r13;
	cvt.rn.f32.s32 	%f5, %r8;
	cvt.rn.f32.s32 	%f6, %r7;
	div.rn.f32 	%f2, %f6, %f5;
	cvta.to.global.u64 	%rd2, %rd4;
	mul.wide.s32 	%rd26, %r7, 4;
$L__BB1_2:
	div.s32 	%r14, %r26, %r8;
	mul.lo.s32 	%r15, %r14, %r8;
	sub.s32 	%r16, %r26, %r15;
	cvt.rn.f32.s32 	%f7, %r16;
	mul.f32 	%f8, %f2, %f7;
	cvt.rn.f32.s32 	%f9, %r14;
	mul.f32 	%f10, %f1, %f9;
	cvt.rzi.s32.f32 	%r17, %f8;
	cvt.rzi.s32.f32 	%r18, %f10;
	cvt.rn.f32.s32 	%f11, %r17;
	sub.f32 	%f12, %f8, %f11;
	cvt.rn.f32.s32 	%f13, %r18;
	sub.f32 	%f14, %f10, %f13;
	mul.wide.s32 	%rd5, %r26, 4;
	add.s64 	%rd6, %rd2, %rd5;
	mov.b32 	%r19, 0;
	st.global.u32 	[%rd6], %r19;
	add.f32 	%f15, %f14, 0f3F800000;
	mul.f32 	%f16, %f15, 0f3F400000;
	mov.f32 	%f17, 0f40700000;
	sub.f32 	%f18, %f17, %f16;
	fma.rn.f32 	%f19, %f15, %f18, 0fC0C00000;
	fma.rn.f32 	%f20, %f15, %f19, 0f40400000;
	fma.rn.f32 	%f21, %f14, 0f3FA00000, 0fC0100000;
	mul.f32 	%f22, %f14, %f21;
	fma.rn.f32 	%f23, %f14, %f22, 0f3F800000;
	mov.f32 	%f24, 0f3F800000;
	sub.f32 	%f25, %f24, %f14;
	fma.rn.f32 	%f26, %f25, 0f3FA00000, 0fC0100000;
	mul.f32 	%f27, %f25, %f26;
	fma.rn.f32 	%f28, %f25, %f27, 0f3F800000;
	sub.f32 	%f29, %f24, %f20;
	sub.f32 	%f30, %f29, %f23;
	sub.f32 	%f31, %f30, %f28;
	add.f32 	%f32, %f12, 0f3F800000;
	mul.f32 	%f33, %f32, 0f3F400000;
	sub.f32 	%f34, %f17, %f33;
	fma.rn.f32 	%f35, %f32, %f34, 0fC0C00000;
	fma.rn.f32 	%f36, %f32, %f35, 0f40400000;
	fma.rn.f32 	%f37, %f12, 0f3FA00000, 0fC0100000;
	mul.f32 	%f38, %f12, %f37;
	fma.rn.f32 	%f39, %f12, %f38, 0f3F800000;
	sub.f32 	%f40, %f24, %f12;
	fma.rn.f32 	%f41, %f40, 0f3FA00000, 0fC0100000;
	mul.f32 	%f42, %f40, %f41;
	fma.rn.f32 	%f43, %f40, %f42, 0f3F800000;
	sub.f32 	%f44, %f24, %f36;
	sub.f32 	%f45, %f44, %f39;
	sub.f32 	%f46, %f45, %f43;
	add.s32 	%r20, %r18, -1;
	mul.lo.s32 	%r21, %r20, %r7;
	cvt.s64.s32 	%rd7, %r21;
	cvt.s64.s32 	%rd8, %r17;
	add.s64 	%rd9, %rd7, %rd8;
	shl.b64 	%rd10, %rd9, 2;
	add.s64 	%rd11, %rd1, %rd10;
	ld.global.f32 	%f47, [%rd11+-4];
	mul.f32 	%f48, %f47, %f36;
	mul.lo.s32 	%r22, %r18, %r7;
	cvt.s64.s32 	%rd12, %r22;
	add.s64 	%rd13, %rd12, %rd8;
	shl.b64 	%rd14, %rd13, 2;
	add.s64 	%rd15, %rd1, %rd14;
	ld.global.f32 	%f49, [%rd15+-4];
	mul.f32 	%f50, %f49, %f36;
	mul.f32 	%f51, %f23, %f50;
	fma.rn.f32 	%f52, %f48, %f20, %f51;
	add.s32 	%r23, %r22, %r7;
	cvt.s64.s32 	%rd16, %r23;
	add.s64 	%rd17, %rd16, %rd8;
	shl.b64 	%rd18, %rd17, 2;
	add.s64 	%rd19, %rd1, %rd18;
	ld.global.f32 	%f53, [%rd19+-4];
	mul.f32 	%f54, %f53, %f36;
	fma.rn.f32 	%f55, %f28, %f54, %f52;
	add.s32 	%r24, %r23, %r7;
	cvt.s64.s32 	%rd20, %r24;
	add.s64 	%rd21, %rd20, %rd8;
	shl.b64 	%rd22, %rd21, 2;
	add.s64 	%rd23, %rd1, %rd22;
	ld.global.f32 	%f56, [%rd23+-4];
	mul.f32 	%f57, %f56, %f36;
	fma.rn.f32 	%f58, %f57, %f31, %f55;
	add.s32 	%r25, %r21, %r17;
	mul.wide.s32 	%rd24, %r25, 4;
	add.s64 	%rd25, %rd1, %rd24;
	ld.global.f32 	%f59, [%rd25];
	mul.f32 	%f60, %f59, %f39;
	fma.rn.f32 	%f61, %f60, %f20, %f58;
	add.s64 	%rd27, %rd25, %rd26;
	ld.global.f32 	%f62, [%rd27];
	mul.f32 	%f63, %f62, %f39;
	fma.rn.f32 	%f64, %f63, %f23, %f61;
	add.s64 	%rd28, %rd27, %rd26;
	ld.global.f32 	%f65, [%rd28];
	mul.f32 	%f66, %f65, %f39;
	fma.rn.f32 	%f67, %f66, %f28, %f64;
	add.s64 	%rd29, %rd28, %rd26;
	ld.global.f32 	%f68, [%rd29];
	mul.f32 	%f69, %f68, %f39;
	fma.rn.f32 	%f70, %f69, %f31, %f67;
	ld.global.f32 	%f71, [%rd25+4];
	mul.f32 	%f72, %f71, %f43;
	fma.rn.f32 	%f73, %f72, %f20, %f70;
	ld.global.f32 	%f74, [%rd27+4];
	mul.f32 	%f75, %f43, %f74;
	fma.rn.f32 	%f76, %f23, %f75, %f73;
	ld.global.f32 	%f77, [%rd28+4];
	mul.f32 	%f78, %f43, %f77;
	fma.rn.f32 	%f79, %f28, %f78, %f76;
	ld.global.f32 	%f80, [%rd29+4];
	mul.f32 	%f81, %f43, %f80;
	fma.rn.f32 	%f82, %f81, %f31, %f79;
	ld.global.f32 	%f83, [%rd25+8];
	mul.f32 	%f84, %f83, %f46;
	fma.rn.f32 	%f85, %f20, %f84, %f82;
	ld.global.f32 	%f86, [%rd27+8];
	mul.f32 	%f87, %f46, %f86;
	fma.rn.f32 	%f88, %f23, %f87, %f85;
	ld.global.f32 	%f89, [%rd28+8];
	mul.f32 	%f90, %f46, %f89;
	fma.rn.f32 	%f91, %f28, %f90, %f88;
	ld.global.f32 	%f92, [%rd29+8];
	mul.f32 	%f93, %f46, %f92;
	fma.rn.f32 	%f94, %f31, %f93, %f91;
	st.global.f32 	[%rd6], %f94;
	add.s32 	%r26, %r26, %r3;
	setp.lt.s32 	%p2, %r26, %r6;
	@%p2 bra 	$L__BB1_2;
$L__BB1_3:
	ret;

}


// ===== COMPILED SASS (sm_100) =====

	.target	sm_100

	.elftype	@"ET_EXEC"


//--------------------- .note.nv.tkinfo           --------------------------
	.section	.note.nv.tkinfo,"",@"SHT_NOTE"
	.sectionflags	@"SHF_NOTE_NV_TKINFO"
	.tkinfo
        /*0018*/ 	.word	0x00000002
        /*0030*/ 	.string	""
        /*0030*/ 	.string	"ptxas"
        /*0030*/ 	.string	"Cuda compilation tools, release 13.0, V13.0.88"
        /*0030*/ 	.string	"Build cuda_13.0.r13.0/compiler.36424714_0"
        /*0030*/ 	.string	"-arch sm_100 -m 64 "



//--------------------- .note.nv.cuinfo           --------------------------
	.section	.note.nv.cuinfo,"",@"SHT_NOTE"
	.sectionflags	@"SHF_NOTE_NV_CUINFO"
        /*0018*/ 	.short	0x0002
        /*001a*/ 	.short	0x0064
        /*001c*/ 	.short	0x0082
	.zero		2


//--------------------- .nv.info                  --------------------------
	.section	.nv.info,"",@"SHT_CUDA_INFO"
	.align	4


	//----- nvinfo : EIATTR_REGCOUNT
	.align		4
        /*0000*/ 	.byte	0x04, 0x2f
        /*0002*/ 	.short	(.L_1 - .L_0)
	.align		4
.L_0:
        /*0004*/ 	.word	index@(_Z9zoomOutIniPKfiiPfii)
        /*0008*/ 	.word	0x0000001c


	//----- nvinfo : EIATTR_FRAME_SIZE
	.align		4
.L_1:
        /*000c*/ 	.byte	0x04, 0x11
        /*000e*/ 	.short	(.L_3 - .L_2)
	.align		4
.L_2:
        /*0010*/ 	.word	index@($__internal_1_$__cuda_sm3x_div_rn_noftz_f32_slowpath)
        /*0014*/ 	.word	0x00000000


	//----- nvinfo : EIATTR_FRAME_SIZE
	.align		4
.L_3:
        /*0018*/ 	.byte	0x04, 0x11
        /*001a*/ 	.short	(.L_5 - .L_4)
	.align		4
.L_4:
        /*001c*/ 	.word	index@(_Z9zoomOutIniPKfiiPfii)
        /*0020*/ 	.word	0x00000000


	//----- nvinfo : EIATTR_REGCOUNT
	.align		4
.L_5:
        /*0024*/ 	.byte	0x04, 0x2f
        /*0026*/ 	.short	(.L_7 - .L_6)
	.align		4
.L_6:
        /*0028*/ 	.word	index@(_Z14zoomCubicOutIniPKfiiPfii)
        /*002c*/ 	.word	0x00000020


	//----- nvinfo : EIATTR_FRAME_SIZE
	.align		4
.L_7:
        /*0030*/ 	.byte	0x04, 0x11
        /*0032*/ 	.short	(.L_9 - .L_8)
	.align		4
.L_8:
        /*0034*/ 	.word	index@($__internal_0_$__cuda_sm3x_div_rn_noftz_f32_slowpath)
        /*0038*/ 	.word	0x00000000


	//----- nvinfo : EIATTR_FRAME_SIZE
	.align		4
.L_9:
        /*003c*/ 	.byte	0x04, 0x11
        /*003e*/ 	.short	(.L_11 - .L_10)
	.align		4
.L_10:
        /*0040*/ 	.word	index@(_Z14zoomCubicOutIniPKfiiPfii)
        /*0044*/ 	.word	0x00000000


	//----- nvinfo : EIATTR_MIN_STACK_SIZE
	.align		4
.L_11:
        /*0048*/ 	.byte	0x04, 0x12
        /*004a*/ 	.short	(.L_13 - .L_12)
	.align		4
.L_12:
        /*004c*/ 	.word	index@(_Z14zoomCubicOutIniPKfiiPfii)
        /*0050*/ 	.word	0x00000000


	//----- nvinfo : EIATTR_MIN_STACK_SIZE
	.align		4
.L_13:
        /*0054*/ 	.byte	0x04, 0x12
        /*0056*/ 	.short	(.L_15 - .L_14)
	.align		4
.L_14:
        /*0058*/ 	.word	index@(_Z9zoomOutIniPKfiiPfii)
        /*005c*/ 	.word	0x00000000
.L_15:


//--------------------- .nv.compat                --------------------------
	.section	.nv.compat,"",@"SHT_CUDA_COMPAT_INFO"
	.align	4
        /*0000*/ 	.byte	0x02, 0x09, 0x00, 0x00, 0x02, 0x02, 0x01, 0x00, 0x02, 0x05, 0x05, 0x00, 0x03, 0x07, 0x01, 0x01
        /*0010*/ 	.byte	0x02, 0x03, 0x00, 0x00, 0x02, 0x06, 0x01, 0x00, 0x04, 0x0b, 0x08, 0x00, 0x01, 0x00, 0x00, 0x00
        /*0020*/ 	.byte	0x00, 0x00, 0x00, 0x00


//--------------------- .nv.info._Z14zoomCubicOutIniPKfiiPfii --------------------------
	.section	.nv.info._Z14zoomCubicOutIniPKfiiPfii,"",@"SHT_CUDA_INFO"
	.sectionflags	@""
	.align	4


	//----- nvinfo : EIATTR_CUDA_API_VERSION
	.align		4
        /*0000*/ 	.byte	0x04, 0x37
        /*0002*/ 	.short	(.L_17 - .L_16)
.L_16:
        /*0004*/ 	.word	0x00000082


	//----- nvinfo : EIATTR_KPARAM_INFO
	.align		4
.L_17:
        /*0008*/ 	.byte	0x04, 0x17
        /*000a*/ 	.short	(.L_19 - .L_18)
.L_18:
        /*000c*/ 	.word	0x00000000
        /*0010*/ 	.short	0x0006
        /*0012*/ 	.short	0x0024
        /*0014*/ 	.byte	0x00, 0xf0, 0x11, 0x00


	//----- nvinfo : EIATTR_KPARAM_INFO
	.align		4
.L_19:
        /*0018*/ 	.byte	0x04, 0x17
        /*001a*/ 	.short	(.L_21 - .L_20)
.L_20:
        /*001c*/ 	.word	0x00000000
        /*0020*/ 	.short	0x0005
        /*0022*/ 	.short	0x0020
        /*0024*/ 	.byte	0x00, 0xf0, 0x11, 0x00


	//----- nvinfo : EIATTR_KPARAM_INFO
	.align		4
.L_21:
        /*0028*/ 	.byte	0x04, 0x17
        /*002a*/ 	.short	(.L_23 - .L_22)
.L_22:
        /*002c*/ 	.word	0x00000000
        /*0030*/ 	.short	0x0004
        /*0032*/ 	.short	0x0018
        /*0034*/ 	.byte	0x00, 0xf5, 0x21, 0x00


	//----- nvinfo : EIATTR_KPARAM_INFO
	.align		4
.L_23:
        /*0038*/ 	.byte	0x04, 0x17
        /*003a*/ 	.short	(.L_25 - .L_24)
.L_24:
        /*003c*/ 	.word	0x00000000
        /*0040*/ 	.short	0x0003
        /*0042*/ 	.short	0x0014
        /*0044*/ 	.byte	0x00, 0xf0, 0x11, 0x00


	//----- nvinfo : EIATTR_KPARAM_INFO
	.align		4
.L_25:
        /*0048*/ 	.byte	0x04, 0x17
        /*004a*/ 	.short	(.L_27 - .L_26)
.L_26:
        /*004c*/ 	.word	0x00000000
        /*0050*/ 	.short	0x0002
        /*0052*/ 	.short	0x0010
        /*0054*/ 	.byte	0x00, 0xf0, 0x11, 0x00


	//----- nvinfo : EIATTR_KPARAM_INFO
	.align		4
.L_27:
        /*0058*/ 	.byte	0x04, 0x17
        /*005a*/ 	.short	(.L_29 - .L_28)
.L_28:
        /*005c*/ 	.word	0x00000000
        /*0060*/ 	.short	0x0001
        /*0062*/ 	.short	0x0008
        /*0064*/ 	.byte	0x00, 0xf5, 0x21, 0x00


	//----- nvinfo : EIATTR_KPARAM_INFO
	.align		4
.L_29:
        /*0068*/ 	.byte	0x04, 0x17
        /*006a*/ 	.short	(.L_31 - .L_30)
.L_30:
        /*006c*/ 	.word	0x00000000
        /*0070*/ 	.short	0x0000
        /*0072*/ 	.short	0x0000
        /*0074*/ 	.byte	0x00, 0xf0, 0x11, 0x00


	//----- nvinfo : EIATTR_SPARSE_MMA_MASK
	.align		4
.L_31:
        /*0078*/ 	.byte	0x03, 0x50
        /*007a*/ 	.short	0x0000


	//----- nvinfo : EIATTR_MAXREG_COUNT
	.align		4
        /*007c*/ 	.byte	0x03, 0x1b
        /*007e*/ 	.short	0x00ff


	//----- nvinfo : EIATTR_MERCURY_ISA_VERSION
	.align		4
        /*0080*/ 	.byte	0x03, 0x5f
        /*0082*/ 	.short	0x0101


	//----- nvinfo : EIATTR_VRC_CTA_INIT_COUNT
	.align		4
        /*0084*/ 	.byte	0x02, 0x4a
	.zero		1
	.zero		1


	//----- nvinfo : EIATTR_EXIT_INSTR_OFFSETS
	.align		4
        /*0088*/ 	.byte	0x04, 0x1c
        /*008a*/ 	.short	(.L_33 - .L_32)


	//   ....[0]....
.L_32:
        /*008c*/ 	.word	0x00000160


	//   ....[1]....
        /*0090*/ 	.word	0x00000c50


	//----- nvinfo : EIATTR_CRS_STACK_SIZE
	.align		4
.L_33:
        /*0094*/ 	.byte	0x04, 0x1e
        /*0096*/ 	.short	(.L_35 - .L_34)
.L_34:
        /*0098*/ 	.word	0x00000000


	//----- nvinfo : EIATTR_CBANK_PARAM_SIZE
	.align		4
.L_35:
        /*009c*/ 	.byte	0x03, 0x19
        /*009e*/ 	.short	0x0028


	//----- nvinfo : EIATTR_PARAM_CBANK
	.align		4
        /*00a0*/ 	.byte	0x04, 0x0a
        /*00a2*/ 	.short	(.L_37 - .L_36)
	.align		4
.L_36:
        /*00a4*/ 	.word	index@(.nv.constant0._Z14zoomCubicOutIniPKfiiPfii)
        /*00a8*/ 	.short	0x0380
        /*00aa*/ 	.short	0x0028


	//----- nvinfo : EIATTR_SW_WAR
	.align		4
.L_37:
        /*00ac*/ 	.byte	0x04, 0x36
        /*00ae*/ 	.short	(.L_39 - .L_38)
.L_38:
        /*00b0*/ 	.word	0x00000008
.L_39:


//--------------------- .nv.info._Z9zoomOutIniPKfiiPfii --------------------------
	.section	.nv.info._Z9zoomOutIniPKfiiPfii,"",@"SHT_CUDA_INFO"
	.sectionflags	@""
	.align	4


	//----- nvinfo : EIATTR_CUDA_API_VERSION
	.align		4
        /*0000*/ 	.byte	0x04, 0x37
        /*0002*/ 	.short	(.L_41 - .L_40)
.L_40:
        /*0004*/ 	.word	0x00000082


	//----- nvinfo : EIATTR_KPARAM_INFO
	.align		4
.L_41:
        /*0008*/ 	.byte	0x04, 0x17
        /*000a*/ 	.short	(.L_43 - .L_42)
.L_42:
        /*000c*/ 	.word	0x00000000
        /*0010*/ 	.short	0x0006
        /*0012*/ 	.short	0x0024
        /*0014*/ 	.byte	0x00, 0xf0, 0x11, 0x00


	//----- nvinfo : EIATTR_KPARAM_INFO
	.align		4
.L_43:
        /*0018*/ 	.byte	0x04, 0x17
        /*001a*/ 	.short	(.L_45 - .L_44)
.L_44:
        /*001c*/ 	.word	0x00000000
        /*0020*/ 	.short	0x0005
        /*0022*/ 	.short	0x0020
        /*0024*/ 	.byte	0x00, 0xf0, 0x11, 0x00


	//----- nvinfo : EIATTR_KPARAM_INFO
	.align		4
.L_45:
        /*0028*/ 	.byte	0x04, 0x17
        /*002a*/ 	.short	(.L_47 - .L_46)
.L_46:
        /*002c*/ 	.word	0x00000000
        /*0030*/ 	.short	0x0004
        /*0032*/ 	.short	0x0018
        /*0034*/ 	.byte	0x00, 0xf5, 0x21, 0x00


	//----- nvinfo : EIATTR_KPARAM_INFO
	.align		4
.L_47:
        /*0038*/ 	.byte	0x04, 0x17
        /*003a*/ 	.short	(.L_49 - .L_48)
.L_48:
        /*003c*/ 	.word	0x00000000
        /*0040*/ 	.short	0x0003
        /*0042*/ 	.short	0x0014
        /*0044*/ 	.byte	0x00, 0xf0, 0x11, 0x00


	//----- nvinfo : EIATTR_KPARAM_INFO
	.align		4
.L_49:
        /*0048*/ 	.byte	0x04, 0x17
        /*004a*/ 	.short	(.L_51 - .L_50)
.L_50:
        /*004c*/ 	.word	0x00000000
        /*0050*/ 	.short	0x0002
        /*0052*/ 	.short	0x0010
        /*0054*/ 	.byte	0x00, 0xf0, 0x11, 0x00


	//----- nvinfo : EIATTR_KPARAM_INFO
	.align		4
.L_51:
        /*0058*/ 	.byte	0x04, 0x17
        /*005a*/ 	.short	(.L_53 - .L_52)
.L_52:
        /*005c*/ 	.word	0x00000000
        /*0060*/ 	.short	0x0001
        /*0062*/ 	.short	0x0008
        /*0064*/ 	.byte	0x00, 0xf5, 0x21, 0x00


	//----- nvinfo : EIATTR_KPARAM_INFO
	.align		4
.L_53:
        /*0068*/ 	.byte	0x04, 0x17
        /*006a*/ 	.short	(.L_55 - .L_54)
.L_54:
        /*006c*/ 	.word	0x00000000
        /*0070*/ 	.short	0x0000
        /*0072*/ 	.short	0x0000
        /*0074*/ 	.byte	0x00, 0xf0, 0x11, 0x00


	//----- nvinfo : EIATTR_SPARSE_MMA_MASK
	.align		4
.L_55:
        /*0078*/ 	.byte	0x03, 0x50
        /*007a*/ 	.short	0x0000


	//----- nvinfo : EIATTR_MAXREG_COUNT
	.align		4
        /*007c*/ 	.byte	0x03, 0x1b
        /*007e*/ 	.short	0x00ff


	//----- nvinfo : EIATTR_MERCURY_ISA_VERSION
	.align		4
        /*0080*/ 	.byte	0x03, 0x5f
        /*0082*/ 	.short	0x0101


	//----- nvinfo : EIATTR_VRC_CTA_INIT_COUNT
	.align		4
        /*0084*/ 	.byte	0x02, 0x4a
	.zero		1
	.zero		1


	//----- nvinfo : EIATTR_EXIT_INSTR_OFFSETS
	.align		4
        /*0088*/ 	.byte	0x04, 0x1c
        /*008a*/ 	.short	(.L_57 - .L_56)


	//   ....[0]....
.L_56:
        /*008c*/ 	.word	0x00000160


	//   ....[1]....
        /*0090*/ 	.word	0x000006e0


	//----- nvinfo : EIATTR_CRS_STACK_SIZE
	.align		4
.L_57:
        /*0094*/ 	.byte	0x04, 0x1e
        /*0096*/ 	.short	(.L_59 - .L_58)
.L_58:
        /*0098*/ 	.word	0x00000000


	//----- nvinfo : EIATTR_CBANK_PARAM_SIZE
	.align		4
.L_59:
        /*009c*/ 	.byte	0x03, 0x19
        /*009e*/ 	.short	0x0028


	//----- nvinfo : EIATTR_PARAM_CBANK
	.align		4
        /*00a0*/ 	.byte	0x04, 0x0a
        /*00a2*/ 	.short	(.L_61 - .L_60)
	.align		4
.L_60:
        /*00a4*/ 	.word	index@(.nv.constant0._Z9zoomOutIniPKfiiPfii)
        /*00a8*/ 	.short	0x0380
        /*00aa*/ 	.short	0x0028


	//----- nvinfo : EIATTR_SW_WAR
	.align		4
.L_61:
        /*00ac*/ 	.byte	0x04, 0x36
        /*00ae*/ 	.short	(.L_63 - .L_62)
.L_62:
        /*00b0*/ 	.word	0x00000008
.L_63:


//--------------------- .nv.callgraph             --------------------------
	.section	.nv.callgraph,"",@"SHT_CUDA_CALLGRAPH"
	.align	4
	.sectionentsize	8
	.align		4
        /*0000*/ 	.word	0x00000000
	.align		4
        /*0004*/ 	.word	0xffffffff
	.align		4
        /*0008*/ 	.word	0x00000000
	.align		4
        /*000c*/ 	.word	0xfffffffe
	.align		4
        /*0010*/ 	.word	0x00000000
	.align		4
        /*0014*/ 	.word	0xfffffffd
	.align		4
        /*0018*/ 	.word	0x00000000
	.align		4
        /*001c*/ 	.word	0xfffffffc


//--------------------- .text._Z14zoomCubicOutIniPKfiiPfii --------------------------
	.section	.text._Z14zoomCubicOutIniPKfiiPfii,"ax",@progbits
	.align	128
        .global         _Z14zoomCubicOutIniPKfiiPfii
        .type           _Z14zoomCubicOutIniPKfiiPfii,@function
        .size           _Z14zoomCubicOutIniPKfiiPfii,(.L_x_24 - _Z14zoomCubicOutIniPKfiiPfii)
        .other          _Z14zoomCubicOutIniPKfiiPfii,@"STO_CUDA_ENTRY STV_DEFAULT"
_Z14zoomCubicOutIniPKfiiPfii:
.text._Z14zoomCubicOutIniPKfiiPfii:
[----:B------:R-:W-:Y:S01]  /*0000*/  LDC R1, c[0x0][0x37c] ;  /* 0x0000df00ff017b82 */ /* 0x000fe20000000800 */
[----:B------:R-:W0:Y:S02]  /*0010*/  LDCU UR4, c[0x0][0x3a4] ;  /* 0x00007480ff0477ac */ /* 0x000e240008000800 */
[----:B0-----:R-:W-:Y:S01]  /*0020*/  I2FP.F32.S32 R3, UR4 ;  /* 0x0000000400037c45 */ /* 0x001fe20008201400 */
[----:B------:R-:W0:Y:S03]  /*0030*/  LDCU UR4, c[0x0][0x394] ;  /* 0x00007280ff0477ac */ /* 0x000e260008000800 */
[----:B------:R-:W1:Y:S01]  /*0040*/  MUFU.RCP R2, R3 ;  /* 0x0000000300027308 */ /* 0x000e620000001000 */
[----:B0-----:R-:W-:Y:S01]  /*0050*/  I2FP.F32.S32 R0, UR4 ;  /* 0x0000000400007c45 */ /* 0x001fe20008201400 */
[----:B-1----:R-:W-:-:S06]  /*0060*/  FFMA R5, -R3, R2, 1 ;  /* 0x3f80000003057423 */ /* 0x002fcc0000000102 */
[----:B------:R-:W0:Y:S01]  /*0070*/  FCHK P0, R0, R3 ;  /* 0x0000000300007302 */ /* 0x000e220000000000 */
[----:B------:R-:W-:-:S04]  /*0080*/  FFMA R5, R2, R5, R2 ;  /* 0x0000000502057223 */ /* 0x000fc80000000002 */
[----:B------:R-:W-:-:S04]  /*0090*/  FFMA R8, R0, R5, RZ ;  /* 0x0000000500087223 */ /* 0x000fc800000000ff */
[----:B------:R-:W-:-:S04]  /*00a0*/  FFMA R2, -R3, R8, R0 ;  /* 0x0000000803027223 */ /* 0x000fc80000000100 */
[----:B------:R-:W-:Y:S01]  /*00b0*/  FFMA R8, R5, R2, R8 ;  /* 0x0000000205087223 */ /* 0x000fe20000000008 */
[----:B0-----:R-:W-:Y:S06]  /*00c0*/  @!P0 BRA `(.L_x_0) ;  /* 0x00000000000c8947 */ /* 0x001fec0003800000 */
[----:B------:R-:W-:-:S07]  /*00d0*/  MOV R2, 0xf0 ;  /* 0x000000f000027802 */ /* 0x000fce0000000f00 */
[----:B------:R-:W-:Y:S05]  /*00e0*/  CALL.REL.NOINC `($__internal_0_$__cuda_sm3x_div_rn_noftz_f32_slowpath) ;  /* 0x0000000800dc7944 */ /* 0x000fea0003c00000 */
[----:B------:R-:W-:-:S07]  /*00f0*/  MOV R8, R0 ;  /* 0x0000000000087202 */ /* 0x000fce0000000f00 */
.L_x_0:
[----:B------:R-:W0:Y:S01]  /*0100*/  S2R R12, SR_TID.X ;  /* 0x00000000000c7919 */ /* 0x000e220000002100 */
[----:B------:R-:W0:Y:S01]  /*0110*/  S2UR UR4, SR_CTAID.X ;  /* 0x00000000000479c3 */ /* 0x000e220000002500 */
[----:B------:R-:W1:Y:S07]  /*0120*/  LDCU UR5, c[0x0][0x380] ;  /* 0x00007000ff0577ac */ /* 0x000e6e0008000800 */
[----:B------:R-:W0:Y:S02]  /*0130*/  LDC R9, c[0x0][0x360] ;  /* 0x0000d800ff097b82 */ /* 0x000e240000000800 */
[----:B0-----:R-:W-:-:S05]  /*0140*/  IMAD R12, R9, UR4, R12 ;  /* 0x00000004090c7c24 */ /* 0x001fca000f8e020c */
[----:B-1----:R-:W-:-:S13]  /*0150*/  ISETP.GE.AND P0, PT, R12, UR5, PT ;  /* 0x000000050c007c0c */ /* 0x002fda000bf06270 */
[----:B------:R-:W-:Y:S05]  /*0160*/  @P0 EXIT ;  /* 0x000000000000094d */ /* 0x000fea0003800000 */
[----:B------:R-:W0:Y:S01]  /*0170*/  LDCU UR4, c[0x0][0x3a0] ;  /* 0x00007400ff0477ac */ /* 0x000e220008000800 */
[----:B------:R-:W1:Y:S01]  /*0180*/  LDCU UR5, c[0x0][0x390] ;  /* 0x00007200ff0577ac */ /* 0x000e620008000800 */
[----:B0-----:R-:W-:Y:S01]  /*0190*/  I2FP.F32.S32 R3, UR4 ;  /* 0x0000000400037c45 */ /* 0x001fe20008201400 */
[----:B------:R-:W0:Y:S03]  /*01a0*/  LDCU UR4, c[0x0][0x370] ;  /* 0x00006e00ff0477ac */ /* 0x000e260008000800 */
[----:B------:R-:W2:Y:S01]  /*01b0*/  MUFU.RCP R2, R3 ;  /* 0x0000000300027308 */ /* 0x000ea20000001000 */
[----:B-1----:R-:W-:-:S07]  /*01c0*/  I2FP.F32.S32 R0, UR5 ;  /* 0x0000000500007c45 */ /* 0x002fce0008201400 */
[----:B------:R-:W1:Y:S01]  /*01d0*/  FCHK P0, R0, R3 ;  /* 0x0000000300007302 */ /* 0x000e620000000000 */
[----:B0-----:R-:W-:Y:S02]  /*01e0*/  IMAD R9, R9, UR4, RZ ;  /* 0x0000000409097c24 */ /* 0x001fe4000f8e02ff */
[----:B--2---:R-:W-:-:S04]  /*01f0*/  FFMA R5, -R3, R2, 1 ;  /* 0x3f80000003057423 */ /* 0x004fc80000000102 */
[----:B------:R-:W-:-:S04]  /*0200*/  FFMA R5, R2, R5, R2 ;  /* 0x0000000502057223 */ /* 0x000fc80000000002 */
[----:B------:R-:W-:-:S04]  /*0210*/  FFMA R2, R0, R5, RZ ;  /* 0x0000000500027223 */ /* 0x000fc800000000ff */
[----:B------:R-:W-:-:S04]  /*0220*/  FFMA R13, -R3, R2, R0 ;  /* 0x00000002030d7223 */ /* 0x000fc80000000100 */
[----:B------:R-:W-:Y:S01]  /*0230*/  FFMA R13, R5, R13, R2 ;  /* 0x0000000d050d7223 */ /* 0x000fe20000000002 */
[----:B-1----:R-:W-:Y:S06]  /*0240*/  @!P0 BRA `(.L_x_1) ;  /* 0x00000000000c8947 */ /* 0x002fec0003800000 */
[----:B------:R-:W-:-:S07]  /*0250*/  MOV R2, 0x270 ;  /* 0x0000027000027802 */ /* 0x000fce0000000f00 */
[----:B------:R-:W-:Y:S05]  /*0260*/  CALL.REL.NOINC `($__internal_0_$__cuda_sm3x_div_rn_noftz_f32_slowpath) ;  /* 0x00000008007c7944 */ /* 0x000fea0003c00000 */
[----:B------:R-:W-:-:S07]  /*0270*/  MOV R13, R0 ;  /* 0x00000000000d7202 */ /* 0x000fce0000000f00 */
.L_x_1:
[----:B------:R-:W0:Y:S01]  /*0280*/  LDC R4, c[0x0][0x3a0] ;  /* 0x0000e800ff047b82 */ /* 0x000e220000000800 */
[----:B------:R-:W1:Y:S01]  /*0290*/  LDCU.64 UR4, c[0x0][0x358] ;  /* 0x00006b00ff0477ac */ /* 0x000e620008000a00 */
[----:B------:R-:W2:Y:S01]  /*02a0*/  LDCU UR8, c[0x0][0x380] ;  /* 0x00007000ff0877ac */ /* 0x000ea20008000800 */
[----:B------:R-:W3:Y:S01]  /*02b0*/  LDCU.64 UR6, c[0x0][0x388] ;  /* 0x00007100ff0677ac */ /* 0x000ee20008000a00 */
[-C--:B0-----:R-:W-:Y:S02]  /*02c0*/  IABS R16, R4.reuse ;  /* 0x0000000400107213 */ /* 0x081fe40000000000 */
[----:B------:R-:W-:Y:S02]  /*02d0*/  ISETP.NE.AND P0, PT, R4, RZ, PT ;  /* 0x000000ff0400720c */ /* 0x000fe40003f05270 */
[----:B------:R-:W0:Y:S08]  /*02e0*/  I2F.RP R0, R16 ;  /* 0x0000001000007306 */ /* 0x000e300000209400 */
[----:B0-----:R-:W0:Y:S02]  /*02f0*/  MUFU.RCP R0, R0 ;  /* 0x0000000000007308 */ /* 0x001e240000001000 */
[----:B0-----:R-:W-:Y:S01]  /*0300*/  VIADD R2, R0, 0xffffffe ;  /* 0x0ffffffe00027836 */ /* 0x001fe20000000000 */
[----:B------:R-:W-:-:S05]  /*0310*/  LOP3.LUT R0, RZ, R4, RZ, 0x33, !PT ;  /* 0x00000004ff007212 */ /* 0x000fca00078e33ff */
[----:B------:R0:W4:Y:S02]  /*0320*/  F2I.FTZ.U32.TRUNC.NTZ R3, R2 ;  /* 0x0000000200037305 */ /* 0x000124000021f000 */
[----:B0-----:R-:W-:Y:S01]  /*0330*/  HFMA2 R2, -RZ, RZ, 0, 0 ;  /* 0x00000000ff027431 */ /* 0x001fe200000001ff */
[----:B----4-:R-:W-:-:S05]  /*0340*/  IADD3 R17, PT, PT, RZ, -R3, RZ ;  /* 0x80000003ff117210 */ /* 0x010fca0007ffe0ff */
[----:B------:R-:W-:-:S04]  /*0350*/  IMAD R17, R17, R16, RZ ;  /* 0x0000001011117224 */ /* 0x000fc800078e02ff */
[----:B-123--:R-:W-:-:S07]  /*0360*/  IMAD.HI.U32 R17, R3, R17, R2 ;  /* 0x0000001103117227 */ /* 0x00efce00078e0002 */
.L_x_2:
[----:B0-----:R-:W0:Y:S01]  /*0370*/  LDC R7, c[0x0][0x3a0] ;  /* 0x0000e800ff077b82 */ /* 0x001e220000000800 */
[----:B------:R-:W-:Y:S01]  /*0380*/  IABS R4, R12 ;  /* 0x0000000c00047213 */ /* 0x000fe20000000000 */
[----:B------:R-:W-:-:S04]  /*0390*/  IMAD.MOV.U32 R20, RZ, RZ, 0x3f400000 ;  /* 0x3f400000ff147424 */ /* 0x000fc800078e00ff */
[----:B------:R-:W-:Y:S02]  /*03a0*/  IMAD.HI.U32 R2, R17, R4, RZ ;  /* 0x0000000411027227 */ /* 0x000fe400078e00ff */
[----:B------:R-:W1:Y:S02]  /*03b0*/  LDC R18, c[0x0][0x390] ;  /* 0x0000e400ff127b82 */ /* 0x000e640000000800 */
[----:B------:R-:W-:Y:S01]  /*03c0*/  IMAD.MOV R3, RZ, RZ, -R2 ;  /* 0x000000ffff037224 */ /* 0x000fe200078e0a02 */
[----:B0-----:R-:W-:-:S05]  /*03d0*/  IABS R6, R7 ;  /* 0x0000000700067213 */ /* 0x001fca0000000000 */
[----:B------:R-:W-:-:S05]  /*03e0*/  IMAD R3, R6, R3, R4 ;  /* 0x0000000306037224 */ /* 0x000fca00078e0204 */
[----:B------:R-:W-:-:S13]  /*03f0*/  ISETP.GT.U32.AND P2, PT, R16, R3, PT ;  /* 0x000000031000720c */ /* 0x000fda0003f44070 */
[----:B------:R-:W-:Y:S02]  /*0400*/  @!P2 IADD3 R3, PT, PT, R3, -R6, RZ ;  /* 0x800000060303a210 */ /* 0x000fe40007ffe0ff */
[----:B------:R-:W-:Y:S02]  /*0410*/  @!P2 IADD3 R2, PT, PT, R2, 0x1, RZ ;  /* 0x000000010202a810 */ /* 0x000fe40007ffe0ff */
[----:B------:R-:W-:Y:S02]  /*0420*/  ISETP.GE.U32.AND P1, PT, R3, R16, PT ;  /* 0x000000100300720c */ /* 0x000fe40003f26070 */
[----:B------:R-:W-:-:S04]  /*0430*/  LOP3.LUT R3, R12, R7, RZ, 0x3c, !PT ;  /* 0x000000070c037212 */ /* 0x000fc800078e3cff */
[----:B------:R-:W-:-:S07]  /*0440*/  ISETP.GE.AND P3, PT, R3, RZ, PT ;  /* 0x000000ff0300720c */ /* 0x000fce0003f66270 */
[----:B------:R-:W-:-:S06]  /*0450*/  @P1 VIADD R2, R2, 0x1 ;  /* 0x0000000102021836 */ /* 0x000fcc0000000000 */
[----:B------:R-:W-:-:S04]  /*0460*/  @!P3 IADD3 R2, PT, PT, -R2, RZ, RZ ;  /* 0x000000ff0202b210 */ /* 0x000fc80007ffe1ff */
[----:B------:R-:W-:-:S04]  /*0470*/  SEL R2, R0, R2, !P0 ;  /* 0x0000000200027207 */ /* 0x000fc80004000000 */
[----:B------:R-:W-:-:S05]  /*0480*/  I2FP.F32.S32 R3, R2 ;  /* 0x0000000200037245 */ /* 0x000fca0000201400 */
[----:B------:R-:W-:Y:S01]  /*0490*/  FMUL R4, R3, R8 ;  /* 0x0000000803047220 */ /* 0x000fe20000400000 */
[----:B------:R-:W-:-:S03]  /*04a0*/  IADD3 R3, PT, PT, -R2, RZ, RZ ;  /* 0x000000ff02037210 */ /* 0x000fc60007ffe1ff */
[----:B------:R-:W0:Y:S02]  /*04b0*/  F2I.TRUNC.NTZ R5, R4 ;  /* 0x0000000400057305 */ /* 0x000e24000020f100 */
[----:B------:R-:W-:-:S05]  /*04c0*/  IMAD R2, R7, R3, R12 ;  /* 0x0000000307027224 */ /* 0x000fca00078e020c */
[----:B------:R-:W-:-:S05]  /*04d0*/  I2FP.F32.S32 R2, R2 ;  /* 0x0000000200027245 */ /* 0x000fca0000201400 */
[----:B------:R-:W-:Y:S02]  /*04e0*/  FMUL R26, R2, R13 ;  /* 0x0000000d021a7220 */ /* 0x000fe40000400000 */
[----:B------:R-:W2:Y:S01]  /*04f0*/  LDC.64 R2, c[0x0][0x398] ;  /* 0x0000e600ff027b82 */ /* 0x000ea20000000a00 */
[----:B0-----:R-:W-:Y:S01]  /*0500*/  I2FP.F32.S32 R23, R5 ;  /* 0x0000000500177245 */ /* 0x001fe20000201400 */
[----:B------:R-:W0:Y:S01]  /*0510*/  F2I.TRUNC.NTZ R21, R26 ;  /* 0x0000001a00157305 */ /* 0x000e22000020f100 */
[C---:B------:R-:W-:Y:S01]  /*0520*/  IADD3 R7, PT, PT, R5.reuse, -0x1, RZ ;  /* 0xffffffff05077810 */ /* 0x040fe20007ffe0ff */
[-C--:B-1----:R-:W-:Y:S02]  /*0530*/  IMAD R6, R5, R18.reuse, RZ ;  /* 0x0000001205067224 */ /* 0x082fe400078e02ff */
[----:B------:R-:W-:Y:S02]  /*0540*/  FADD R23, R4, -R23 ;  /* 0x8000001704177221 */ /* 0x000fe40000000000 */
[-C--:B------:R-:W-:Y:S01]  /*0550*/  IMAD R22, R7, R18.reuse, RZ ;  /* 0x0000001207167224 */ /* 0x080fe200078e02ff */
[----:B------:R-:W-:Y:S01]  /*0560*/  IADD3 R14, PT, PT, R6, R18, RZ ;  /* 0x00000012060e7210 */ /* 0x000fe20007ffe0ff */
[----:B------:R-:W-:-:S04]  /*0570*/  FADD R19, R23, 1 ;  /* 0x3f80000017137421 */ /* 0x000fc80000000000 */
[----:B------:R-:W-:Y:S01]  /*0580*/  FFMA R4, R19, -R20, 3.75 ;  /* 0x4070000013047423 */ /* 0x000fe20000000814 */
[----:B0-----:R-:W-:-:S03]  /*0590*/  SHF.R.S32.HI R11, RZ, 0x1f, R21 ;  /* 0x0000001fff0b7819 */ /* 0x001fc60000011415 */
[----:B------:R-:W-:Y:S01]  /*05a0*/  FFMA R4, R19, R4, -6 ;  /* 0xc0c0000013047423 */ /* 0x000fe20000000004 */
[C---:B------:R-:W-:Y:S02]  /*05b0*/  IADD3 R5, P1, PT, R21.reuse, R22, RZ ;  /* 0x0000001615057210 */ /* 0x040fe40007f3e0ff */
[----:B------:R-:W-:Y:S01]  /*05c0*/  IADD3 R7, P2, PT, R21, R6, RZ ;  /* 0x0000000615077210 */ /* 0x000fe20007f5e0ff */
[----:B------:R-:W-:Y:S01]  /*05d0*/  FFMA R19, R19, R4, 3 ;  /* 0x4040000013137423 */ /* 0x000fe20000000004 */
[-C--:B------:R-:W-:Y:S01]  /*05e0*/  LEA.HI.X.SX32 R24, R22, R11.reuse, 0x1, P1 ;  /* 0x0000000b16187211 */ /* 0x080fe200008f0eff */
[----:B--2---:R-:W-:Y:S01]  /*05f0*/  IMAD.WIDE R2, R12, 0x4, R2 ;  /* 0x000000040c027825 */ /* 0x004fe200078e0202 */
[----:B------:R-:W-:Y:S02]  /*0600*/  LEA.HI.X.SX32 R10, R6, R11, 0x1, P2 ;  /* 0x0000000b060a7211 */ /* 0x000fe400010f0eff */
[----:B------:R-:W-:Y:S02]  /*0610*/  LEA R4, P1, R5, UR6, 0x2 ;  /* 0x0000000605047c11 */ /* 0x000fe4000f8210ff */
[----:B------:R-:W-:Y:S01]  /*0620*/  LEA R6, P2, R7, UR6, 0x2 ;  /* 0x0000000607067c11 */ /* 0x000fe2000f8410ff */
[----:B------:R0:W-:Y:S01]  /*0630*/  STG.E desc[UR4][R2.64], RZ ;  /* 0x000000ff02007986 */ /* 0x0001e2000c101904 */
[----:B------:R-:W-:-:S02]  /*0640*/  SHF.R.S32.HI R25, RZ, 0x1f, R21 ;  /* 0x0000001fff197819 */ /* 0x000fc40000011415 */
[----:B------:R-:W-:Y:S02]  /*0650*/  IADD3 R11, P3, PT, R21, R14, RZ ;  /* 0x0000000e150b7210 */ /* 0x000fe40007f7e0ff */
[----:B------:R-:W-:Y:S02]  /*0660*/  LEA.HI.X R5, R5, UR7, R24, 0x2, P1 ;  /* 0x0000000705057c11 */ /* 0x000fe400088f1418 */
[----:B------:R-:W-:Y:S02]  /*0670*/  LEA.HI.X R7, R7, UR7, R10, 0x2, P2 ;  /* 0x0000000707077c11 */ /* 0x000fe400090f140a */
[----:B------:R-:W-:Y:S02]  /*0680*/  LEA.HI.X.SX32 R24, R14, R25, 0x1, P3 ;  /* 0x000000190e187211 */ /* 0x000fe400018f0eff */
[C---:B------:R-:W-:Y:S01]  /*0690*/  LEA R10, P1, R11.reuse, UR6, 0x2 ;  /* 0x000000060b0a7c11 */ /* 0x040fe2000f8210ff */
[----:B------:R-:W2:Y:S03]  /*06a0*/  LDG.E R6, desc[UR4][R6.64+-0x4] ;  /* 0xfffffc0406067981 */ /* 0x000ea6000c1e1900 */
[----:B------:R-:W-:-:S02]  /*06b0*/  LEA.HI.X R11, R11, UR7, R24, 0x2, P1 ;  /* 0x000000070b0b7c11 */ /* 0x000fc400088f1418 */
[----:B------:R1:W3:Y:S01]  /*06c0*/  LDG.E R24, desc[UR4][R4.64+-0x4] ;  /* 0xfffffc0404187981 */ /* 0x0002e2000c1e1900 */
[----:B------:R-:W-:-:S03]  /*06d0*/  MOV R28, 0x3fa00000 ;  /* 0x3fa00000001c7802 */ /* 0x000fc60000000f00 */
[----:B------:R4:W5:Y:S01]  /*06e0*/  LDG.E R27, desc[UR4][R10.64+-0x4] ;  /* 0xfffffc040a1b7981 */ /* 0x000962000c1e1900 */
[----:B-1----:R-:W-:Y:S02]  /*06f0*/  IMAD.IADD R4, R14, 0x1, R18 ;  /* 0x000000010e047824 */ /* 0x002fe400078e0212 */
[----:B------:R-:W1:Y:S03]  /*0700*/  LDC.64 R14, c[0x0][0x388] ;  /* 0x0000e200ff0e7b82 */ /* 0x000e660000000a00 */
[----:B------:R-:W-:Y:S01]  /*0710*/  IADD3 R5, P1, PT, R21, R4, RZ ;  /* 0x0000000415057210 */ /* 0x000fe20007f3e0ff */
[----:B----4-:R-:W-:Y:S01]  /*0720*/  FADD R11, -R23, 1 ;  /* 0x3f800000170b7421 */ /* 0x010fe20000000100 */
[----:B------:R-:W-:Y:S02]  /*0730*/  I2FP.F32.S32 R29, R21 ;  /* 0x00000015001d7245 */ /* 0x000fe40000201400 */
[----:B------:R-:W-:-:S02]  /*0740*/  LEA.HI.X.SX32 R25, R4, R25, 0x1, P1 ;  /* 0x0000001904197211 */ /* 0x000fc400008f0eff */
[----:B------:R-:W-:Y:S02]  /*0750*/  LEA R4, P1, R5, UR6, 0x2 ;  /* 0x0000000605047c11 */ /* 0x000fe4000f8210ff */
[----:B------:R-:W-:Y:S01]  /*0760*/  IADD3 R21, PT, PT, R21, R22, RZ ;  /* 0x0000001615157210 */ /* 0x000fe20007ffe0ff */
[----:B------:R-:W-:Y:S01]  /*0770*/  FFMA R10, R11, R28, -2.25 ;  /* 0xc01000000b0a7423 */ /* 0x000fe2000000001c */
[----:B------:R-:W-:-:S03]  /*0780*/  LEA.HI.X R5, R5, UR7, R25, 0x2, P1 ;  /* 0x0000000705057c11 */ /* 0x000fc600088f1419 */
[----:B------:R-:W-:Y:S02]  /*0790*/  FMUL R10, R11, R10 ;  /* 0x0000000a0b0a7220 */ /* 0x000fe40000400000 */
[----:B------:R-:W4:Y:S01]  /*07a0*/  LDG.E R4, desc[UR4][R4.64+-0x4] ;  /* 0xfffffc0404047981 */ /* 0x000f22000c1e1900 */
[----:B-1----:R-:W-:-:S04]  /*07b0*/  IMAD.WIDE R14, R21, 0x4, R14 ;  /* 0x00000004150e7825 */ /* 0x002fc800078e020e */
[----:B------:R-:W-:Y:S01]  /*07c0*/  FFMA R22, R11, R10, 1 ;  /* 0x3f8000000b167423 */ /* 0x000fe2000000000a */
[----:B------:R-:W4:Y:S01]  /*07d0*/  LDG.E R21, desc[UR4][R14.64] ;  /* 0x000000040e157981 */ /* 0x000f22000c1e1900 */
[----:B------:R-:W-:-:S05]  /*07e0*/  IMAD.WIDE R10, R18, 0x4, R14 ;  /* 0x00000004120a7825 */ /* 0x000fca00078e020e */
[----:B------:R-:W4:Y:S01]  /*07f0*/  LDG.E R5, desc[UR4][R10.64] ;  /* 0x000000040a057981 */ /* 0x000f22000c1e1900 */
[----:B------:R-:W-:Y:S01]  /*0800*/  FADD R29, R26, -R29 ;  /* 0x8000001d1a1d7221 */ /* 0x000fe20000000000 */
[----:B------:R-:W-:-:S04]  /*0810*/  FFMA R26, R23, R28, -2.25 ;  /* 0xc0100000171a7423 */ /* 0x000fc8000000001c */
[----:B------:R-:W-:-:S04]  /*0820*/  FMUL R26, R23, R26 ;  /* 0x0000001a171a7220 */ /* 0x000fc80000400000 */
[----:B------:R-:W-:Y:S01]  /*0830*/  FFMA R7, R23, R26, 1 ;  /* 0x3f80000017077423 */ /* 0x000fe2000000001a */
[----:B------:R-:W-:Y:S01]  /*0840*/  FADD R23, R29, 1 ;  /* 0x3f8000001d177421 */ /* 0x000fe20000000000 */
[----:B------:R-:W4:Y:S03]  /*0850*/  LDG.E R26, desc[UR4][R14.64+0x4] ;  /* 0x000004040e1a7981 */ /* 0x000f26000c1e1900 */
[----:B------:R-:W-:-:S04]  /*0860*/  FFMA R20, R23, -R20, 3.75 ;  /* 0x4070000017147423 */ /* 0x000fc80000000814 */
[----:B------:R-:W-:-:S04]  /*0870*/  FFMA R20, R23, R20, -6 ;  /* 0xc0c0000017147423 */ /* 0x000fc80000000014 */
[----:B------:R-:W-:Y:S01]  /*0880*/  FFMA R23, R23, R20, 3 ;  /* 0x4040000017177423 */ /* 0x000fe20000000014 */
[----:B------:R-:W-:-:S03]  /*0890*/  FADD R20, -R19, 1 ;  /* 0x3f80000013147421 */ /* 0x000fc60000000100 */
[----:B--2---:R-:W-:-:S04]  /*08a0*/  FMUL R6, R23, R6 ;  /* 0x0000000617067220 */ /* 0x004fc80000400000 */
[----:B------:R-:W-:Y:S01]  /*08b0*/  FMUL R6, R7, R6 ;  /* 0x0000000607067220 */ /* 0x000fe20000400000 */
[----:B---3--:R-:W-:-:S04]  /*08c0*/  FMUL R24, R23, R24 ;  /* 0x0000001817187220 */ /* 0x008fc80000400000 */
[----:B------:R-:W-:Y:S01]  /*08d0*/  FFMA R25, R19, R24, R6 ;  /* 0x0000001813197223 */ /* 0x000fe20000000006 */
[----:B------:R-:W-:Y:S01]  /*08e0*/  FFMA R6, R29, R28, -2.25 ;  /* 0xc01000001d067423 */ /* 0x000fe2000000001c */
[----:B-----5:R-:W-:-:S03]  /*08f0*/  FMUL R27, R23, R27 ;  /* 0x0000001b171b7220 */ /* 0x020fc60000400000 */
[C---:B------:R-:W-:Y:S01]  /*0900*/  FMUL R6, R29.reuse, R6 ;  /* 0x000000061d067220 */ /* 0x040fe20000400000 */
[----:B------:R-:W-:Y:S01]  /*0910*/  FFMA R27, R22, R27, R25 ;  /* 0x0000001b161b7223 */ /* 0x000fe20000000019 */
[C---:B------:R-:W-:Y:S02]  /*0920*/  FADD R25, -R29.reuse, 1 ;  /* 0x3f8000001d197421 */ /* 0x040fe40000000100 */
[----:B------:R-:W-:Y:S01]  /*0930*/  FFMA R6, R29, R6, 1 ;  /* 0x3f8000001d067423 */ /* 0x000fe20000000006 */
[----:B------:R-:W-:-:S04]  /*0940*/  FADD R29, -R7, R20 ;  /* 0x00000014071d7221 */ /* 0x000fc80000000100 */
[----:B------:R-:W-:Y:S01]  /*0950*/  FADD R24, -R22, R29 ;  /* 0x0000001d16187221 */ /* 0x000fe20000000100 */
[----:B------:R-:W-:Y:S01]  /*0960*/  FFMA R28, R25, R28, -2.25 ;  /* 0xc0100000191c7423 */ /* 0x000fe2000000001c */
[----:B----4-:R-:W-:-:S04]  /*0970*/  FMUL R4, R23, R4 ;  /* 0x0000000417047220 */ /* 0x010fc80000400000 */
[----:B------:R-:W-:Y:S01]  /*0980*/  FFMA R4, R24, R4, R27 ;  /* 0x0000000418047223 */ /* 0x000fe2000000001b */
[----:B------:R-:W-:Y:S01]  /*0990*/  FMUL R28, R25, R28 ;  /* 0x0000001c191c7220 */ /* 0x000fe20000400000 */
[----:B------:R1:W2:Y:S01]  /*09a0*/  LDG.E R27, desc[UR4][R14.64+0x8] ;  /* 0x000008040e1b7981 */ /* 0x0002a2000c1e1900 */
[----:B------:R-:W-:-:S04]  /*09b0*/  FMUL R21, R6, R21 ;  /* 0x0000001506157220 */ /* 0x000fc80000400000 */
[----:B------:R-:W-:Y:S01]  /*09c0*/  FFMA R20, R19, R21, R4 ;  /* 0x0000001513147223 */ /* 0x000fe20000000004 */
[----:B------:R-:W-:Y:S01]  /*09d0*/  FFMA R25, R25, R28, 1 ;  /* 0x3f80000019197423 */ /* 0x000fe2000000001c */
[----:B------:R-:W-:Y:S01]  /*09e0*/  FMUL R21, R6, R5 ;  /* 0x0000000506157220 */ /* 0x000fe20000400000 */
[C---:B------:R-:W-:Y:S01]  /*09f0*/  IMAD.WIDE R4, R18.reuse, 0x4, R10 ;  /* 0x0000000412047825 */ /* 0x040fe200078e020a */
[----:B------:R-:W1:Y:S03]  /*0a00*/  LDG.E R14, desc[UR4][R10.64+0x4] ;  /* 0x000004040a0e7981 */ /* 0x000e66000c1e1900 */
[----:B------:R-:W-:Y:S01]  /*0a10*/  FFMA R29, R7, R21, R20 ;  /* 0x00000015071d7223 */ /* 0x000fe20000000014 */
[----:B------:R-:W3:Y:S01]  /*0a20*/  LDG.E R28, desc[UR4][R4.64] ;  /* 0x00000004041c7981 */ /* 0x000ee2000c1e1900 */
[----:B------:R-:W-:-:S03]  /*0a30*/  IMAD.WIDE R20, R18, 0x4, R4 ;  /* 0x0000000412147825 */ /* 0x000fc600078e0204 */
[----:B------:R-:W4:Y:S04]  /*0a40*/  LDG.E R15, desc[UR4][R10.64+0x8] ;  /* 0x000008040a0f7981 */ /* 0x000f28000c1e1900 */
[----:B------:R-:W5:Y:S01]  /*0a50*/  LDG.E R18, desc[UR4][R20.64] ;  /* 0x0000000414127981 */ /* 0x000f62000c1e1900 */
[----:B---3--:R-:W-:-:S04]  /*0a60*/  FMUL R28, R6, R28 ;  /* 0x0000001c061c7220 */ /* 0x008fc80000400000 */
[----:B------:R-:W-:Y:S02]  /*0a70*/  FFMA R29, R22, R28, R29 ;  /* 0x0000001c161d7223 */ /* 0x000fe4000000001d */
[----:B------:R-:W3:Y:S01]  /*0a80*/  LDG.E R28, desc[UR4][R4.64+0x4] ;  /* 0x00000404041c7981 */ /* 0x000ee2000c1e1900 */
[----:B-----5:R-:W-:-:S04]  /*0a90*/  FMUL R18, R6, R18 ;  /* 0x0000001206127220 */ /* 0x020fc80000400000 */
[----:B------:R-:W-:Y:S02]  /*0aa0*/  FFMA R18, R24, R18, R29 ;  /* 0x0000001218127223 */ /* 0x000fe4000000001d */
[----:B------:R5:W5:Y:S04]  /*0ab0*/  LDG.E R29, desc[UR4][R4.64+0x8] ;  /* 0x00000804041d7981 */ /* 0x000b68000c1e1900 */
[----:B------:R-:W5:Y:S04]  /*0ac0*/  LDG.E R4, desc[UR4][R20.64+0x4] ;  /* 0x0000040414047981 */ /* 0x000f68000c1e1900 */
[----:B------:R-:W5:Y:S01]  /*0ad0*/  LDG.E R20, desc[UR4][R20.64+0x8] ;  /* 0x0000080414147981 */ /* 0x000f62000c1e1900 */
[C---:B------:R-:W-:Y:S01]  /*0ae0*/  FMUL R26, R25.reuse, R26 ;  /* 0x0000001a191a7220 */ /* 0x040fe20000400000 */
[----:B-1----:R-:W-:Y:S01]  /*0af0*/  FMUL R14, R25, R14 ;  /* 0x0000000e190e7220 */ /* 0x002fe20000400000 */
[----:B------:R-:W-:-:S02]  /*0b00*/  FADD R23, -R23, 1 ;  /* 0x3f80000017177421 */ /* 0x000fc40000000100 */
[----:B------:R-:W-:Y:S02]  /*0b10*/  FFMA R18, R19, R26, R18 ;  /* 0x0000001a13127223 */ /* 0x000fe40000000012 */
[----:B------:R-:W-:Y:S02]  /*0b20*/  FADD R6, -R6, R23 ;  /* 0x0000001706067221 */ /* 0x000fe40000000100 */
[----:B------:R-:W-:Y:S02]  /*0b30*/  FFMA R14, R7, R14, R18 ;  /* 0x0000000e070e7223 */ /* 0x000fe40000000012 */
[----:B------:R-:W-:-:S04]  /*0b40*/  FADD R6, -R25, R6 ;  /* 0x0000000619067221 */ /* 0x000fc80000000100 */
[C---:B--2---:R-:W-:Y:S01]  /*0b50*/  FMUL R27, R6.reuse, R27 ;  /* 0x0000001b061b7220 */ /* 0x044fe20000400000 */
[----:B----4-:R-:W-:Y:S01]  /*0b60*/  FMUL R15, R6, R15 ;  /* 0x0000000f060f7220 */ /* 0x010fe20000400000 */
[----:B------:R-:W-:-:S04]  /*0b70*/  IADD3 R12, PT, PT, R9, R12, RZ ;  /* 0x0000000c090c7210 */ /* 0x000fc80007ffe0ff */
[----:B------:R-:W-:Y:S01]  /*0b80*/  ISETP.GE.AND P1, PT, R12, UR8, PT ;  /* 0x000000080c007c0c */ /* 0x000fe2000bf26270 */
[----:B---3--:R-:W-:-:S04]  /*0b90*/  FMUL R28, R25, R28 ;  /* 0x0000001c191c7220 */ /* 0x008fc80000400000 */
[----:B------:R-:W-:Y:S01]  /*0ba0*/  FFMA R11, R22, R28, R14 ;  /* 0x0000001c160b7223 */ /* 0x000fe2000000000e */
[----:B-----5:R-:W-:-:S04]  /*0bb0*/  FMUL R4, R25, R4 ;  /* 0x0000000419047220 */ /* 0x020fc80000400000 */
[----:B------:R-:W-:-:S04]  /*0bc0*/  FFMA R4, R24, R4, R11 ;  /* 0x0000000418047223 */ /* 0x000fc8000000000b */
[----:B------:R-:W-:Y:S01]  /*0bd0*/  FFMA R4, R19, R27, R4 ;  /* 0x0000001b13047223 */ /* 0x000fe20000000004 */
[----:B------:R-:W-:-:S03]  /*0be0*/  FMUL R29, R6, R29 ;  /* 0x0000001d061d7220 */ /* 0x000fc60000400000 */
[----:B------:R-:W-:Y:S01]  /*0bf0*/  FFMA R15, R7, R15, R4 ;  /* 0x0000000f070f7223 */ /* 0x000fe20000000004 */
[----:B------:R-:W-:-:S03]  /*0c00*/  FMUL R20, R6, R20 ;  /* 0x0000001406147220 */ /* 0x000fc60000400000 */
[----:B------:R-:W-:-:S04]  /*0c10*/  FFMA R15, R22, R29, R15 ;  /* 0x0000001d160f7223 */ /* 0x000fc8000000000f */
[----:B------:R-:W-:-:S05]  /*0c20*/  FFMA R15, R24, R20, R15 ;  /* 0x00000014180f7223 */ /* 0x000fca000000000f */
[----:B------:R0:W-:Y:S01]  /*0c30*/  STG.E desc[UR4][R2.64], R15 ;  /* 0x0000000f02007986 */ /* 0x0001e2000c101904 */
[----:B------:R-:W-:Y:S05]  /*0c40*/  @!P1 BRA `(.L_x_2) ;  /* 0xfffffff400c89947 */ /* 0x000fea000383ffff */
[----:B------:R-:W-:Y:S05]  /*0c50*/  EXIT ;  /* 0x000000000000794d */ /* 0x000fea0003800000 */
        .weak           $__internal_0_$__cuda_sm3x_div_rn_noftz_f32_slowpath
        .type           $__internal_0_$__cuda_sm3x_div_rn_noftz_f32_slowpath,@function
        .size           $__internal_0_$__cuda_sm3x_div_rn_noftz_f32_slowpath,(.L_x_24 - $__internal_0_$__cuda_sm3x_div_rn_noftz_f32_slowpath)
$__internal_0_$__cuda_sm3x_div_rn_noftz_f32_slowpath:
[----:B------:R-:W-:Y:S02]  /*0c60*/  SHF.R.U32.HI R5, RZ, 0x17, R3 ;  /* 0x00000017ff057819 */ /* 0x000fe40000011603 */
[----:B------:R-:W-:Y:S02]  /*0c70*/  SHF.R.U32.HI R4, RZ, 0x17, R0 ;  /* 0x00000017ff047819 */ /* 0x000fe40000011600 */
[----:B------:R-:W-:Y:S02]  /*0c80*/  LOP3.LUT R14, R5, 0xff, RZ, 0xc0, !PT ;  /* 0x000000ff050e7812 */ /* 0x000fe400078ec0ff */
[----:B------:R-:W-:-:S03]  /*0c90*/  LOP3.LUT R10, R4, 0xff, RZ, 0xc0, !PT ;  /* 0x000000ff040a7812 */ /* 0x000fc600078ec0ff */
[----:B------:R-:W-:Y:S01]  /*0ca0*/  VIADD R6, R14, 0xffffffff ;  /* 0xffffffff0e067836 */ /* 0x000fe20000000000 */
[----:B------:R-:W-:-:S04]  /*0cb0*/  IADD3 R5, PT, PT, R10, -0x1, RZ ;  /* 0xffffffff0a057810 */ /* 0x000fc80007ffe0ff */
[----:B------:R-:W-:-:S04]  /*0cc0*/  ISETP.GT.U32.AND P0, PT, R6, 0xfd, PT ;  /* 0x000000fd0600780c */ /* 0x000fc80003f04070 */
[----:B------:R-:W-:-:S13]  /*0cd0*/  ISETP.GT.U32.OR P0, PT, R5, 0xfd, P0 ;  /* 0x000000fd0500780c */ /* 0x000fda0000704470 */
[----:B------:R-:W-:Y:S01]  /*0ce0*/  @!P0 MOV R4, RZ ;  /* 0x000000ff00048202 */ /* 0x000fe20000000f00 */
[----:B------:R-:W-:Y:S06]  /*0cf0*/  @!P0 BRA `(.L_x_3) ;  /* 0x00000000005c8947 */ /* 0x000fec0003800000 */
[----:B------:R-:W-:Y:S02]  /*0d00*/  FSETP.GTU.FTZ.AND P0, PT, |R0|, +INF , PT ;  /* 0x7f8000000000780b */ /* 0x000fe40003f1c200 */
[----:B------:R-:W-:-:S04]  /*0d10*/  FSETP.GTU.FTZ.AND P1, PT, |R3|, +INF , PT ;  /* 0x7f8000000300780b */ /* 0x000fc80003f3c200 */
[----:B------:R-:W-:-:S13]  /*0d20*/  PLOP3.LUT P0, PT, P0, P1, PT, 0xf8, 0x8f ;  /* 0x00000000008f781c */ /* 0x000fda0000703f70 */
[----:B------:R-:W-:Y:S05]  /*0d30*/  @P0 BRA `(.L_x_4) ;  /* 0x0000000400440947 */ /* 0x000fea0003800000 */
[----:B------:R-:W-:-:S13]  /*0d40*/  LOP3.LUT P0, RZ, R3, 0x7fffffff, R0, 0xc8, !PT ;  /* 0x7fffffff03ff7812 */ /* 0x000fda000780c800 */
[----:B------:R-:W-:Y:S05]  /*0d50*/  @!P0 BRA `(.L_x_5) ;  /* 0x0000000400348947 */ /* 0x000fea0003800000 */
[C---:B------:R-:W-:Y:S02]  /*0d60*/  FSETP.NEU.FTZ.AND P1, PT, |R0|.reuse, +INF , PT ;  /* 0x7f8000000000780b */ /* 0x040fe40003f3d200 */
[----:B------:R-:W-:Y:S02]  /*0d70*/  FSETP.NEU.FTZ.AND P2, PT, |R3|, +INF , PT ;  /* 0x7f8000000300780b */ /* 0x000fe40003f5d200 */
[----:B------:R-:W-:-:S11]  /*0d80*/  FSETP.NEU.FTZ.AND P0, PT, |R0|, +INF , PT ;  /* 0x7f8000000000780b */ /* 0x000fd60003f1d200 */
[----:B------:R-:W-:Y:S05]  /*0d90*/  @!P2 BRA !P1, `(.L_x_5) ;  /* 0x000000040024a947 */ /* 0x000fea0004800000 */
[----:B------:R-:W-:-:S04]  /*0da0*/  LOP3.LUT P1, RZ, R0, 0x7fffffff, RZ, 0xc0, !PT ;  /* 0x7fffffff00ff7812 */ /* 0x000fc8000782c0ff */
[----:B------:R-:W-:-:S13]  /*0db0*/  PLOP3.LUT P1, PT, P2, P1, PT, 0x2f, 0xf2 ;  /* 0x0000000000f2781c */ /* 0x000fda0001722577 */
[----:B------:R-:W-:Y:S05]  /*0dc0*/  @P1 BRA `(.L_x_6) ;  /* 0x0000000400101947 */ /* 0x000fea0003800000 */
[----:B------:R-:W-:-:S04]  /*0dd0*/  LOP3.LUT P1, RZ, R3, 0x7fffffff, RZ, 0xc0, !PT ;  /* 0x7fffffff03ff7812 */ /* 0x000fc8000782c0ff */
[----:B------:R-:W-:-:S13]  /*0de0*/  PLOP3.LUT P0, PT, P0, P1, PT, 0x2f, 0xf2 ;  /* 0x0000000000f2781c */ /* 0x000fda0000702577 */
[----:B------:R-:W-:Y:S05]  /*0df0*/  @P0 BRA `(.L_x_7) ;  /* 0x0000000000f80947 */ /* 0x000fea0003800000 */
[----:B------:R-:W-:Y:S02]  /*0e00*/  ISETP.GE.AND P0, PT, R5, RZ, PT ;  /* 0x000000ff0500720c */ /* 0x000fe40003f06270 */
[----:B------:R-:W-:-:S11]  /*0e10*/  ISETP.GE.AND P1, PT, R6, RZ, PT ;  /* 0x000000ff0600720c */ /* 0x000fd60003f26270 */
[----:B------:R-:W-:Y:S01]  /*0e20*/  @P0 MOV R4, RZ ;  /* 0x000000ff00040202 */ /* 0x000fe20000000f00 */
[----:B------:R-:W-:Y:S02]  /*0e30*/  @!P0 IMAD.MOV.U32 R4, RZ, RZ, -0x40 ;  /* 0xffffffc0ff048424 */ /* 0x000fe400078e00ff */
[----:B------:R-:W-:Y:S01]  /*0e40*/  @!P0 FFMA R0, R0, 1.84467440737095516160e+19, RZ ;  /* 0x5f80000000008823 */ /* 0x000fe200000000ff */
[----:B------:R-:W-:Y:S02]  /*0e50*/  @!P1 FFMA R3, R3, 1.84467440737095516160e+19, RZ ;  /* 0x5f80000003039823 */ /* 0x000fe400000000ff */
[----:B------:R-:W-:-:S07]  /*0e60*/  @!P1 IADD3 R4, PT, PT, R4, 0x40, RZ ;  /* 0x0000004004049810 */ /* 0x000fce0007ffe0ff */
.L_x_3:
[----:B------:R-:W-:-:S04]  /*0e70*/  LEA R6, R14, 0xc0800000, 0x17 ;  /* 0xc08000000e067811 */ /* 0x000fc800078eb8ff */
[----:B------:R-:W-:Y:S02]  /*0e80*/  IADD3 R6, PT, PT, -R6, R3, RZ ;  /* 0x0000000306067210 */ /* 0x000fe40007ffe1ff */
[----:B------:R-:W-:Y:S02]  /*0e90*/  IADD3 R3, PT, PT, R10, -0x7f, RZ ;  /* 0xffffff810a037810 */ /* 0x000fe40007ffe0ff */
[----:B------:R-:W0:Y:S01]  /*0ea0*/  MUFU.RCP R5, R6 ;  /* 0x0000000600057308 */ /* 0x000e220000001000 */
[----:B------:R-:W-:Y:S02]  /*0eb0*/  FADD.FTZ R7, -R6, -RZ ;  /* 0x800000ff06077221 */ /* 0x000fe40000010100 */
[----:B------:R-:W-:Y:S02]  /*0ec0*/  IMAD R0, R3, -0x800000, R0 ;  /* 0xff80000003007824 */ /* 0x000fe400078e0200 */
[----:B0-----:R-:W-:-:S04]  /*0ed0*/  FFMA R10, R5, R7, 1 ;  /* 0x3f800000050a7423 */ /* 0x001fc80000000007 */
[----:B------:R-:W-:-:S04]  /*0ee0*/  FFMA R16, R5, R10, R5 ;  /* 0x0000000a05107223 */ /* 0x000fc80000000005 */
[----:B------:R-:W-:-:S04]  /*0ef0*/  FFMA R5, R0, R16, RZ ;  /* 0x0000001000057223 */ /* 0x000fc800000000ff */
[----:B------:R-:W-:-:S04]  /*0f00*/  FFMA R10, R7, R5, R0 ;  /* 0x00000005070a7223 */ /* 0x000fc80000000000 */
[----:B------:R-:W-:Y:S01]  /*0f10*/  FFMA R11, R16, R10, R5 ;  /* 0x0000000a100b7223 */ /* 0x000fe20000000005 */
[----:B------:R-:W-:-:S03]  /*0f20*/  IADD3 R5, PT, PT, R3, 0x7f, -R14 ;  /* 0x0000007f03057810 */ /* 0x000fc60007ffe80e */
[----:B------:R-:W-:Y:S02]  /*0f30*/  FFMA R10, R7, R11, R0 ;  /* 0x0000000b070a7223 */ /* 0x000fe40000000000 */
[----:B------:R-:W-:Y:S02]  /*0f40*/  IMAD.IADD R5, R5, 0x1, R4 ;  /* 0x0000000105057824 */ /* 0x000fe400078e0204 */
[----:B------:R-:W-:-:S05]  /*0f50*/  FFMA R0, R16, R10, R11 ;  /* 0x0000000a10007223 */ /* 0x000fca000000000b */
[----:B------:R-:W-:-:S04]  /*0f60*/  SHF.R.U32.HI R3, RZ, 0x17, R0 ;  /* 0x00000017ff037819 */ /* 0x000fc80000011600 */
[----:B------:R-:W-:-:S04]  /*0f70*/  LOP3.LUT R3, R3, 0xff, RZ, 0xc0, !PT ;  /* 0x000000ff03037812 */ /* 0x000fc800078ec0ff */
[----:B------:R-:W-:-:S04]  /*0f80*/  IADD3 R7, PT, PT, R3, R5, RZ ;  /* 0x0000000503077210 */ /* 0x000fc80007ffe0ff */
[----:B------:R-:W-:-:S04]  /*0f90*/  IADD3 R3, PT, PT, R7, -0x1, RZ ;  /* 0xffffffff07037810 */ /* 0x000fc80007ffe0ff */
[----:B------:R-:W-:-:S13]  /*0fa0*/  ISETP.GE.U32.AND P0, PT, R3, 0xfe, PT ;  /* 0x000000fe0300780c */ /* 0x000fda0003f06070 */
[----:B------:R-:W-:Y:S05]  /*0fb0*/  @!P0 BRA `(.L_x_8) ;  /* 0x0000000000808947 */ /* 0x000fea0003800000 */
[----:B------:R-:W-:-:S13]  /*0fc0*/  ISETP.GT.AND P0, PT, R7, 0xfe, PT ;  /* 0x000000fe0700780c */ /* 0x000fda0003f04270 */
[----:B------:R-:W-:Y:S05]  /*0fd0*/  @P0 BRA `(.L_x_9) ;  /* 0x00000000006c0947 */ /* 0x000fea0003800000 */
[----:B------:R-:W-:-:S13]  /*0fe0*/  ISETP.GE.AND P0, PT, R7, 0x1, PT ;  /* 0x000000010700780c */ /* 0x000fda0003f06270 */
[----:B------:R-:W-:Y:S05]  /*0ff0*/  @P0 BRA `(.L_x_10) ;  /* 0x0000000000980947 */ /* 0x000fea0003800000 */
[----:B------:R-:W-:Y:S02]  /*1000*/  ISETP.GE.AND P0, PT, R7, -0x18, PT ;  /* 0xffffffe80700780c */ /* 0x000fe40003f06270 */
[----:B------:R-:W-:-:S11]  /*1010*/  LOP3.LUT R0, R0, 0x80000000, RZ, 0xc0, !PT ;  /* 0x8000000000007812 */ /* 0x000fd600078ec0ff */
[----:B------:R-:W-:Y:S05]  /*1020*/  @!P0 BRA `(.L_x_10) ;  /* 0x00000000008c8947 */ /* 0x000fea0003800000 */
[CCC-:B------:R-:W-:Y:S01]  /*1030*/  FFMA.RZ R3, R16.reuse, R10.reuse, R11.reuse ;  /* 0x0000000a10037223 */ /* 0x1c0fe2000000c00b */
[C---:B------:R-:W-:Y:S01]  /*1040*/  IADD3 R6, PT, PT, R7.reuse, 0x20, RZ ;  /* 0x0000002007067810 */ /* 0x040fe20007ffe0ff */
[CCC-:B------:R-:W-:Y:S01]  /*1050*/  FFMA.RM R4, R16.reuse, R10.reuse, R11.reuse ;  /* 0x0000000a10047223 */ /* 0x1c0fe2000000400b */
[----:B------:R-:W-:Y:S02]  /*1060*/  ISETP.NE.AND P2, PT, R7, RZ, PT ;  /* 0x000000ff0700720c */ /* 0x000fe40003f45270 */
[----:B------:R-:W-:Y:S01]  /*1070*/  LOP3.LUT R5, R3, 0x7fffff, RZ, 0xc0, !PT ;  /* 0x007fffff03057812 */ /* 0x000fe200078ec0ff */
[----:B------:R-:W-:Y:S01]  /*1080*/  FFMA.RP R3, R16, R10, R11 ;  /* 0x0000000a10037223 */ /* 0x000fe2000000800b */
[----:B------:R-:W-:Y:S01]  /*1090*/  ISETP.NE.AND P1, PT, R7, RZ, PT ;  /* 0x000000ff0700720c */ /* 0x000fe20003f25270 */
[----:B------:R-:W-:Y:S01]  /*10a0*/  IMAD.MOV R7, RZ, RZ, -R7 ;  /* 0x000000ffff077224 */ /* 0x000fe200078e0a07 */
[----:B------:R-:W-:Y:S02]  /*10b0*/  LOP3.LUT R5, R5, 0x800000, RZ, 0xfc, !PT ;  /* 0x0080000005057812 */ /* 0x000fe400078efcff */
[----:B------:R-:W-:-:S02]  /*10c0*/  FSETP.NEU.FTZ.AND P0, PT, R3, R4, PT ;  /* 0x000000040300720b */ /* 0x000fc40003f1d000 */
[----:B------:R-:W-:Y:S02]  /*10d0*/  SHF.L.U32 R6, R5, R6, RZ ;  /* 0x0000000605067219 */ /* 0x000fe400000006ff */
[----:B------:R-:W-:Y:S02]  /*10e0*/  SEL R4, R7, RZ, P2 ;  /* 0x000000ff07047207 */ /* 0x000fe40001000000 */
[----:B------:R-:W-:Y:S02]  /*10f0*/  ISETP.NE.AND P1, PT, R6, RZ, P1 ;  /* 0x000000ff0600720c */ /* 0x000fe40000f25270 */
[----:B------:R-:W-:Y:S02]  /*1100*/  SHF.R.U32.HI R4, RZ, R4, R5 ;  /* 0x00000004ff047219 */ /* 0x000fe40000011605 */
[----:B------:R-:W-:Y:S02]  /*1110*/  PLOP3.LUT P0, PT, P0, P1, PT, 0xf8, 0x8f ;  /* 0x00000000008f781c */ /* 0x000fe40000703f70 */
[----:B------:R-:W-:-:S02]  /*1120*/  SHF.R.U32.HI R6, RZ, 0x1, R4 ;  /* 0x00000001ff067819 */ /* 0x000fc40000011604 */
[----:B------:R-:W-:-:S04]  /*1130*/  SEL R3, RZ, 0x1, !P0 ;  /* 0x00000001ff037807 */ /* 0x000fc80004000000 */
[----:B------:R-:W-:-:S04]  /*1140*/  LOP3.LUT R3, R3, 0x1, R6, 0xf8, !PT ;  /* 0x0000000103037812 */ /* 0x000fc800078ef806 */
[----:B------:R-:W-:-:S04]  /*1150*/  LOP3.LUT R3, R3, R4, RZ, 0xc0, !PT ;  /* 0x0000000403037212 */ /* 0x000fc800078ec0ff */
[----:B------:R-:W-:-:S04]  /*1160*/  IADD3 R3, PT, PT, R6, R3, RZ ;  /* 0x0000000306037210 */ /* 0x000fc80007ffe0ff */
[----:B------:R-:W-:Y:S01]  /*1170*/  LOP3.LUT R0, R3, R0, RZ, 0xfc, !PT ;  /* 0x0000000003007212 */ /* 0x000fe200078efcff */
[----:B------:R-:W-:Y:S06]  /*1180*/  BRA `(.L_x_10) ;  /* 0x0000000000347947 */ /* 0x000fec0003800000 */
.L_x_9:
[----:B------:R-:W-:-:S04]  /*1190*/  LOP3.LUT R0, R0, 0x80000000, RZ, 0xc0, !PT ;  /* 0x8000000000007812 */ /* 0x000fc800078ec0ff */
[----:B------:R-:W-:Y:S01]  /*11a0*/  LOP3.LUT R0, R0, 0x7f800000, RZ, 0xfc, !PT ;  /* 0x7f80000000007812 */ /* 0x000fe200078efcff */
[----:B------:R-:W-:Y:S06]  /*11b0*/  BRA `(.L_x_10) ;  /* 0x0000000000287947 */ /* 0x000fec0003800000 */
.L_x_8:
[----:B------:R-:W-:Y:S01]  /*11c0*/  LEA R0, R5, R0, 0x17 ;  /* 0x0000000005007211 */ /* 0x000fe200078eb8ff */
[----:B------:R-:W-:Y:S06]  /*11d0*/  BRA `(.L_x_10) ;  /* 0x0000000000207947 */ /* 0x000fec0003800000 */
.L_x_7:
[----:B------:R-:W-:-:S04]  /*11e0*/  LOP3.LUT R0, R3, 0x80000000, R0, 0x48, !PT ;  /* 0x8000000003007812 */ /* 0x000fc800078e4800 */
[----:B------:R-:W-:Y:S01]  /*11f0*/  LOP3.LUT R0, R0, 0x7f800000, RZ, 0xfc, !PT ;  /* 0x7f80000000007812 */ /* 0x000fe200078efcff */
[----:B------:R-:W-:Y:S06]  /*1200*/  BRA `(.L_x_10) ;  /* 0x0000000000147947 */ /* 0x000fec0003800000 */
.L_x_6:
[----:B------:R-:W-:Y:S01]  /*1210*/  LOP3.LUT R0, R3, 0x80000000, R0, 0x48, !PT ;  /* 0x8000000003007812 */ /* 0x000fe200078e4800 */
[----:B------:R-:W-:Y:S06]  /*1220*/  BRA `(.L_x_10) ;  /* 0x00000000000c7947 */ /* 0x000fec0003800000 */
.L_x_5:
[----:B------:R-:W0:Y:S01]  /*1230*/  MUFU.RSQ R0, -QNAN ;  /* 0xffc0000000007908 */ /* 0x000e220000001400 */
[----:B------:R-:W-:Y:S05]  /*1240*/  BRA `(.L_x_10) ;  /* 0x0000000000047947 */ /* 0x000fea0003800000 */
.L_x_4:
[----:B------:R-:W-:-:S07]  /*1250*/  FADD.FTZ R0, R0, R3 ;  /* 0x0000000300007221 */ /* 0x000fce0000010000 */
.L_x_10:
[----:B------:R-:W-:-:S04]  /*1260*/  HFMA2 R3, -RZ, RZ, 0, 0 ;  /* 0x00000000ff037431 */ /* 0x000fc800000001ff */
[----:B0-----:R-:W-:Y:S05]  /*1270*/  RET.REL.NODEC R2 `(_Z14zoomCubicOutIniPKfiiPfii) ;  /* 0xffffffec02607950 */ /* 0x001fea0003c3ffff */
.L_x_11:
[----:B------:R-:W-:-:S00]  /*1280*/  BRA `(.L_x_11) ;  /* 0xfffffffc00fc7947 */ /* 0x000fc0000383ffff */
[----:B------:R-:W-:-:S00]  /*1290*/  NOP ;  /* 0x0000000000007918 */ /* 0x000fc00000000000 */
        /* <DEDUP_REMOVED lines=14> */
.L_x_24:


//--------------------- .text._Z9zoomOutIniPKfiiPfii --------------------------
	.section	.text._Z9zoomOutIniPKfiiPfii,"ax",@progbits
	.align	128
        .global         _Z9zoomOutIniPKfiiPfii
        .type           _Z9zoomOutIniPKfiiPfii,@function
        .size           _Z9zoomOutIniPKfiiPfii,(.L_x_25 - _Z9zoomOutIniPKfiiPfii)
        .other          _Z9zoomOutIniPKfiiPfii,@"STO_CUDA_ENTRY STV_DEFAULT"
_Z9zoomOutIniPKfiiPfii:
.text._Z9zoomOutIniPKfiiPfii:
        /* <DEDUP_REMOVED lines=14> */
[----:B------:R-:W-:Y:S05]  /*00e0*/  CALL.REL.NOINC `($__internal_1_$__cuda_sm3x_div_rn_noftz_f32_slowpath) ;  /* 0x0000000400807944 */ /* 0x000fea0003c00000 */
[----:B------:R-:W-:-:S07]  /*00f0*/  IMAD.MOV.U32 R10, RZ, RZ, R0 ;  /* 0x000000ffff0a7224 */ /* 0x000fce00078e0000 */
.L_x_12:
        /* <DEDUP_REMOVED lines=22> */
[----:B------:R-:W-:Y:S05]  /*0260*/  CALL.REL.NOINC `($__internal_1_$__cuda_sm3x_div_rn_noftz_f32_slowpath) ;  /* 0x0000000400207944 */ /* 0x000fea0003c00000 */
[----:B------:R-:W-:-:S07]  /*0270*/  IMAD.MOV.U32 R13, RZ, RZ, R0 ;  /* 0x000000ffff0d7224 */ /* 0x000fce00078e0000 */
.L_x_13:
[----:B------:R-:W0:Y:S01]  /*0280*/  LDC R17, c[0x0][0x3a0] ;  /* 0x0000e800ff117b82 */ /* 0x000e220000000800 */
[----:B------:R-:W1:Y:S01]  /*0290*/  LDCU.64 UR4, c[0x0][0x358] ;  /* 0x00006b00ff0477ac */ /* 0x000e620008000a00 */
[----:B------:R-:W2:Y:S06]  /*02a0*/  LDCU UR6, c[0x0][0x380] ;  /* 0x00007000ff0677ac */ /* 0x000eac0008000800 */
[----:B------:R-:W3:Y:S08]  /*02b0*/  LDC R16, c[0x0][0x3a0] ;  /* 0x0000e800ff107b82 */ /* 0x000ef00000000800 */
[----:B------:R-:W4:Y:S01]  /*02c0*/  LDC R15, c[0x0][0x390] ;  /* 0x0000e400ff0f7b82 */ /* 0x000f220000000800 */
[----:B0-----:R-:W-:-:S07]  /*02d0*/  IABS R14, R17 ;  /* 0x00000011000e7213 */ /* 0x001fce0000000000 */
[----:B------:R-:W0:Y:S01]  /*02e0*/  LDC.64 R2, c[0x0][0x398] ;  /* 0x0000e600ff027b82 */ /* 0x000e220000000a00 */
[----:B------:R-:W-:Y:S01]  /*02f0*/  ISETP.NE.AND P0, PT, R17, RZ, PT ;  /* 0x000000ff1100720c */ /* 0x000fe20003f05270 */
[----:B------:R-:W5:Y:S01]  /*0300*/  I2F.RP R0, R14 ;  /* 0x0000000e00007306 */ /* 0x000f620000209400 */
[----:B------:R-:W-:-:S07]  /*0310*/  LOP3.LUT R17, RZ, R17, RZ, 0x33, !PT ;  /* 0x00000011ff117212 */ /* 0x000fce00078e33ff */
[----:B-----5:R-:W5:Y:S02]  /*0320*/  MUFU.RCP R0, R0 ;  /* 0x0000000000007308 */ /* 0x020f640000001000 */
[----:B-----5:R-:W-:-:S06]  /*0330*/  VIADD R18, R0, 0xffffffe ;  /* 0x0ffffffe00127836 */ /* 0x020fcc0000000000 */
[----:B------:R5:W1:Y:S02]  /*0340*/  F2I.FTZ.U32.TRUNC.NTZ R19, R18 ;  /* 0x0000001200137305 */ /* 0x000a64000021f000 */
[----:B-----5:R-:W-:Y:S02]  /*0350*/  IMAD.MOV.U32 R18, RZ, RZ, RZ ;  /* 0x000000ffff127224 */ /* 0x020fe400078e00ff */
[----:B-1----:R-:W-:-:S04]  /*0360*/  IMAD.MOV R5, RZ, RZ, -R19 ;  /* 0x000000ffff057224 */ /* 0x002fc800078e0a13 */
[----:B------:R-:W-:-:S04]  /*0370*/  IMAD R5, R5, R14, RZ ;  /* 0x0000000e05057224 */ /* 0x000fc800078e02ff */
[----:B0-234-:R-:W-:-:S07]  /*0380*/  IMAD.HI.U32 R18, R19, R5, R18 ;  /* 0x0000000513127227 */ /* 0x01dfce00078e0012 */
.L_x_14:
[----:B-1----:R-:W-:Y:S02]  /*0390*/  IABS R5, R11 ;  /* 0x0000000b00057213 */ /* 0x002fe40000000000 */
[----:B------:R-:W-:-:S03]  /*03a0*/  IABS R6, R16 ;  /* 0x0000001000067213 */ /* 0x000fc60000000000 */
[----:B------:R-:W-:-:S05]  /*03b0*/  IMAD.HI.U32 R0, R18, R5, RZ ;  /* 0x0000000512007227 */ /* 0x000fca00078e00ff */
[----:B------:R-:W-:-:S05]  /*03c0*/  IADD3 R4, PT, PT, -R0, RZ, RZ ;  /* 0x000000ff00047210 */ /* 0x000fca0007ffe1ff */
[----:B------:R-:W-:Y:S01]  /*03d0*/  IMAD R5, R6, R4, R5 ;  /* 0x0000000406057224 */ /* 0x000fe200078e0205 */
[----:B------:R-:W-:-:S04]  /*03e0*/  LOP3.LUT R4, R11, R16, RZ, 0x3c, !PT ;  /* 0x000000100b047212 */ /* 0x000fc800078e3cff */
[----:B------:R-:W-:Y:S02]  /*03f0*/  ISETP.GT.U32.AND P2, PT, R14, R5, PT ;  /* 0x000000050e00720c */ /* 0x000fe40003f44070 */
[----:B------:R-:W-:-:S11]  /*0400*/  ISETP.GE.AND P3, PT, R4, RZ, PT ;  /* 0x000000ff0400720c */ /* 0x000fd60003f66270 */
[----:B------:R-:W-:Y:S02]  /*0410*/  @!P2 IMAD.IADD R5, R5, 0x1, -R6 ;  /* 0x000000010505a824 */ /* 0x000fe400078e0a06 */
[----:B------:R-:W-:Y:S01]  /*0420*/  @!P2 VIADD R0, R0, 0x1 ;  /* 0x000000010000a836 */ /* 0x000fe20000000000 */
[----:B------:R-:W0:Y:S02]  /*0430*/  LDC.64 R6, c[0x0][0x388] ;  /* 0x0000e200ff067b82 */ /* 0x000e240000000a00 */
[----:B------:R-:W-:-:S13]  /*0440*/  ISETP.GE.U32.AND P1, PT, R5, R14, PT ;  /* 0x0000000e0500720c */ /* 0x000fda0003f26070 */
[----:B------:R-:W-:-:S04]  /*0450*/  @P1 VIADD R0, R0, 0x1 ;  /* 0x0000000100001836 */ /* 0x000fc80000000000 */
[----:B------:R-:W-:-:S05]  /*0460*/  @!P3 IMAD.MOV R0, RZ, RZ, -R0 ;  /* 0x000000ffff00b224 */ /* 0x000fca00078e0a00 */
[----:B------:R-:W-:-:S04]  /*0470*/  SEL R0, R17, R0, !P0 ;  /* 0x0000000011007207 */ /* 0x000fc80004000000 */
[----:B------:R-:W-:Y:S02]  /*0480*/  IADD3 R4, PT, PT, -R0, RZ, RZ ;  /* 0x000000ff00047210 */ /* 0x000fe40007ffe1ff */
[----:B------:R-:W-:-:S03]  /*0490*/  I2FP.F32.S32 R5, R0 ;  /* 0x0000000000057245 */ /* 0x000fc60000201400 */
[----:B------:R-:W-:Y:S02]  /*04a0*/  IMAD R0, R16, R4, R11 ;  /* 0x0000000410007224 */ /* 0x000fe400078e020b */
[----:B------:R-:W-:Y:S01]  /*04b0*/  FMUL R19, R5, R10 ;  /* 0x0000000a05137220 */ /* 0x000fe20000400000 */
[----:B------:R-:W-:Y:S02]  /*04c0*/  IMAD.WIDE R4, R11, 0x4, R2 ;  /* 0x000000040b047825 */ /* 0x000fe400078e0202 */
[----:B------:R-:W-:Y:S01]  /*04d0*/  I2FP.F32.S32 R0, R0 ;  /* 0x0000000000007245 */ /* 0x000fe20000201400 */
[----:B------:R-:W-:Y:S02]  /*04e0*/  F2I.TRUNC.NTZ R9, R19 ;  /* 0x0000001300097305 */ /* 0x000fe4000020f100 */
[----:B------:R1:W-:Y:S02]  /*04f0*/  STG.E desc[UR4][R4.64], RZ ;  /* 0x000000ff04007986 */ /* 0x0003e4000c101904 */
[----:B------:R-:W-:-:S04]  /*0500*/  FMUL R0, R0, R13 ;  /* 0x0000000d00007220 */ /* 0x000fc80000400000 */
[----:B------:R-:W2:Y:S02]  /*0510*/  F2I.TRUNC.NTZ R8, R0 ;  /* 0x0000000000087305 */ /* 0x000ea4000020f100 */
[----:B--2---:R-:W-:-:S04]  /*0520*/  IMAD R21, R9, R15, R8 ;  /* 0x0000000f09157224 */ /* 0x004fc800078e0208 */
[----:B0-----:R-:W-:-:S05]  /*0530*/  IMAD.WIDE R6, R21, 0x4, R6 ;  /* 0x0000000415067825 */ /* 0x001fca00078e0206 */
[----:B------:R-:W2:Y:S01]  /*0540*/  LDG.E R23, desc[UR4][R6.64] ;  /* 0x0000000406177981 */ /* 0x000ea2000c1e1900 */
[----:B------:R-:W-:Y:S02]  /*0550*/  I2FP.F32.S32 R20, R9 ;  /* 0x0000000900147245 */ /* 0x000fe40000201400 */
[----:B------:R-:W-:-:S03]  /*0560*/  I2FP.F32.S32 R9, R8 ;  /* 0x0000000800097245 */ /* 0x000fc60000201400 */
[----:B------:R-:W-:Y:S02]  /*0570*/  FADD R19, R19, -R20 ;  /* 0x8000001413137221 */ /* 0x000fe40000000000 */
[----:B------:R-:W-:Y:S01]  /*0580*/  FADD R20, R0, -R9 ;  /* 0x8000000900147221 */ /* 0x000fe20000000000 */
[----:B------:R-:W-:-:S04]  /*0590*/  IMAD.WIDE R8, R15, 0x4, R6 ;  /* 0x000000040f087825 */ /* 0x000fc800078e0206 */
[----:B------:R-:W-:Y:S01]  /*05a0*/  FADD R21, -R19, 1 ;  /* 0x3f80000013157421 */ /* 0x000fe20000000100 */
[----:B------:R-:W-:-:S04]  /*05b0*/  FADD R22, -R20, 1 ;  /* 0x3f80000014167421 */ /* 0x000fc80000000100 */
[----:B------:R-:W-:-:S04]  /*05c0*/  FMUL R0, R22, R21 ;  /* 0x0000001516007220 */ /* 0x000fc80000400000 */
[----:B--2---:R-:W-:-:S05]  /*05d0*/  FFMA R23, R0, R23, RZ ;  /* 0x0000001700177223 */ /* 0x004fca00000000ff */
[----:B------:R1:W-:Y:S04]  /*05e0*/  STG.E desc[UR4][R4.64], R23 ;  /* 0x0000001704007986 */ /* 0x0003e8000c101904 */
[----:B------:R-:W2:Y:S01]  /*05f0*/  LDG.E R0, desc[UR4][R8.64] ;  /* 0x0000000408007981 */ /* 0x000ea2000c1e1900 */
[----:B------:R-:W-:-:S04]  /*0600*/  FMUL R22, R19, R22 ;  /* 0x0000001613167220 */ /* 0x000fc80000400000 */
[----:B--2---:R-:W-:-:S05]  /*0610*/  FFMA R25, R22, R0, R23 ;  /* 0x0000000016197223 */ /* 0x004fca0000000017 */
[----:B------:R1:W-:Y:S04]  /*0620*/  STG.E desc[UR4][R4.64], R25 ;  /* 0x0000001904007986 */ /* 0x0003e8000c101904 */
[----:B------:R-:W2:Y:S01]  /*0630*/  LDG.E R6, desc[UR4][R6.64+0x4] ;  /* 0x0000040406067981 */ /* 0x000ea2000c1e1900 */
[----:B------:R-:W-:-:S04]  /*0640*/  FMUL R0, R20, R21 ;  /* 0x0000001514007220 */ /* 0x000fc80000400000 */
[----:B--2---:R-:W-:-:S05]  /*0650*/  FFMA R21, R0, R6, R25 ;  /* 0x0000000600157223 */ /* 0x004fca0000000019 */
[----:B------:R1:W-:Y:S04]  /*0660*/  STG.E desc[UR4][R4.64], R21 ;  /* 0x0000001504007986 */ /* 0x0003e8000c101904 */
[----:B------:R-:W2:Y:S01]  /*0670*/  LDG.E R0, desc[UR4][R8.64+0x4] ;  /* 0x0000040408007981 */ /* 0x000ea2000c1e1900 */
[----:B------:R-:W-:Y:S01]  /*0680*/  FMUL R20, R20, R19 ;  /* 0x0000001314147220 */ /* 0x000fe20000400000 */
[----:B------:R-:W-:-:S05]  /*0690*/  IMAD.IADD R11, R12, 0x1, R11 ;  /* 0x000000010c0b7824 */ /* 0x000fca00078e020b */
[----:B------:R-:W-:Y:S01]  /*06a0*/  ISETP.GE.AND P1, PT, R11, UR6, PT ;  /* 0x000000060b007c0c */ /* 0x000fe2000bf26270 */
[----:B--2---:R-:W-:-:S05]  /*06b0*/  FFMA R19, R20, R0, R21 ;  /* 0x0000000014137223 */ /* 0x004fca0000000015 */
[----:B------:R1:W-:Y:S07]  /*06c0*/  STG.E desc[UR4][R4.64], R19 ;  /* 0x0000001304007986 */ /* 0x0003ee000c101904 */
[----:B------:R-:W-:Y:S05]  /*06d0*/  @!P1 BRA `(.L_x_14) ;  /* 0xfffffffc002c9947 */ /* 0x000fea000383ffff */
[----:B------:R-:W-:Y:S05]  /*06e0*/  EXIT ;  /* 0x000000000000794d */ /* 0x000fea0003800000 */
        .weak           $__internal_1_$__cuda_sm3x_div_rn_noftz_f32_slowpath
        .type           $__internal_1_$__cuda_sm3x_div_rn_noftz_f32_slowpath,@function
        .size           $__internal_1_$__cuda_sm3x_div_rn_noftz_f32_slowpath,(.L_x_25 - $__internal_1_$__cuda_sm3x_div_rn_noftz_f32_slowpath)
$__internal_1_$__cuda_sm3x_div_rn_noftz_f32_slowpath:
[----:B------:R-:W-:Y:S02]  /*06f0*/  SHF.R.U32.HI R5, RZ, 0x17, R3 ;  /* 0x00000017ff057819 */ /* 0x000fe40000011603 */
[----:B------:R-:W-:Y:S02]  /*0700*/  SHF.R.U32.HI R4, RZ, 0x17, R0 ;  /* 0x00000017ff047819 */ /* 0x000fe40000011600 */
[----:B------:R-:W-:Y:S02]  /*0710*/  LOP3.LUT R14, R5, 0xff, RZ, 0xc0, !PT ;  /* 0x000000ff050e7812 */ /* 0x000fe400078ec0ff */
[----:B------:R-:W-:-:S03]  /*0720*/  LOP3.LUT R8, R4, 0xff, RZ, 0xc0, !PT ;  /* 0x000000ff04087812 */ /* 0x000fc600078ec0ff */
[----:B------:R-:W-:Y:S02]  /*0730*/  VIADD R6, R14, 0xffffffff ;  /* 0xffffffff0e067836 */ /* 0x000fe40000000000 */
[----:B------:R-:W-:-:S03]  /*0740*/  VIADD R5, R8, 0xffffffff ;  /* 0xffffffff08057836 */ /* 0x000fc60000000000 */
[----:B------:R-:W-:-:S04]  /*0750*/  ISETP.GT.U32.AND P0, PT, R6, 0xfd, PT ;  /* 0x000000fd0600780c */ /* 0x000fc80003f04070 */
[----:B------:R-:W-:-:S13]  /*0760*/  ISETP.GT.U32.OR P0, PT, R5, 0xfd, P0 ;  /* 0x000000fd0500780c */ /* 0x000fda0000704470 */
[----:B------:R-:W-:Y:S01]  /*0770*/  @!P0 IMAD.MOV.U32 R4, RZ, RZ, RZ ;  /* 0x000000ffff048224 */ /* 0x000fe200078e00ff */
        /* <DEDUP_REMOVED lines=22> */
[----:B------:R-:W-:Y:S01]  /*08e0*/  @!P1 FFMA R3, R3, 1.84467440737095516160e+19, RZ ;  /* 0x5f80000003039823 */ /* 0x000fe200000000ff */
[----:B------:R-:W-:-:S07]  /*08f0*/  @!P1 VIADD R4, R4, 0x40 ;  /* 0x0000004004049836 */ /* 0x000fce0000000000 */
.L_x_15:
[----:B------:R-:W-:-:S05]  /*0900*/  LEA R6, R14, 0xc0800000, 0x17 ;  /* 0xc08000000e067811 */ /* 0x000fca00078eb8ff */
[----:B------:R-:W-:Y:S02]  /*0910*/  IMAD.IADD R6, R3, 0x1, -R6 ;  /* 0x0000000103067824 */ /* 0x000fe400078e0a06 */
[----:B------:R-:W-:Y:S02]  /*0920*/  VIADD R3, R8, 0xffffff81 ;  /* 0xffffff8108037836 */ /* 0x000fe40000000000 */
[----:B------:R-:W0:Y:S01]  /*0930*/  MUFU.RCP R5, R6 ;  /* 0x0000000600057308 */ /* 0x000e220000001000 */
[----:B------:R-:W-:Y:S01]  /*0940*/  FADD.FTZ R7, -R6, -RZ ;  /* 0x800000ff06077221 */ /* 0x000fe20000010100 */
[----:B------:R-:W-:-:S03]  /*0950*/  IMAD R0, R3, -0x800000, R0 ;  /* 0xff80000003007824 */ /* 0x000fc600078e0200 */
[----:B0-----:R-:W-:-:S04]  /*0960*/  FFMA R8, R5, R7, 1 ;  /* 0x3f80000005087423 */ /* 0x001fc80000000007 */
[----:B------:R-:W-:-:S04]  /*0970*/  FFMA R16, R5, R8, R5 ;  /* 0x0000000805107223 */ /* 0x000fc80000000005 */
[----:B------:R-:W-:-:S04]  /*0980*/  FFMA R5, R0, R16, RZ ;  /* 0x0000001000057223 */ /* 0x000fc800000000ff */
[----:B------:R-:W-:-:S04]  /*0990*/  FFMA R8, R7, R5, R0 ;  /* 0x0000000507087223 */ /* 0x000fc80000000000 */
[----:B------:R-:W-:Y:S01]  /*09a0*/  FFMA R9, R16, R8, R5 ;  /* 0x0000000810097223 */ /* 0x000fe20000000005 */
[----:B------:R-:W-:-:S03]  /*09b0*/  IADD3 R5, PT, PT, R3, 0x7f, -R14 ;  /* 0x0000007f03057810 */ /* 0x000fc60007ffe80e */
[----:B------:R-:W-:Y:S01]  /*09c0*/  FFMA R8, R7, R9, R0 ;  /* 0x0000000907087223 */ /* 0x000fe20000000000 */
[----:B------:R-:W-:-:S03]  /*09d0*/  IADD3 R5, PT, PT, R5, R4, RZ ;  /* 0x0000000405057210 */ /* 0x000fc60007ffe0ff */
[----:B------:R-:W-:-:S05]  /*09e0*/  FFMA R0, R16, R8, R9 ;  /* 0x0000000810007223 */ /* 0x000fca0000000009 */
[----:B------:R-:W-:-:S04]  /*09f0*/  SHF.R.U32.HI R3, RZ, 0x17, R0 ;  /* 0x00000017ff037819 */ /* 0x000fc80000011600 */
[----:B------:R-:W-:-:S05]  /*0a00*/  LOP3.LUT R3, R3, 0xff, RZ, 0xc0, !PT ;  /* 0x000000ff03037812 */ /* 0x000fca00078ec0ff */
[----:B------:R-:W-:-:S04]  /*0a10*/  IMAD.IADD R7, R3, 0x1, R5 ;  /* 0x0000000103077824 */ /* 0x000fc800078e0205 */
[----:B------:R-:W-:-:S05]  /*0a20*/  VIADD R3, R7, 0xffffffff ;  /* 0xffffffff07037836 */ /* 0x000fca0000000000 */
        /* <DEDUP_REMOVED lines=10> */
[C---:B------:R-:W-:Y:S02]  /*0ad0*/  VIADD R6, R7.reuse, 0x20 ;  /* 0x0000002007067836 */ /* 0x040fe40000000000 */
[CCC-:B------:R-:W-:Y:S01]  /*0ae0*/  FFMA.RM R4, R16.reuse, R8.reuse, R9.reuse ;  /* 0x0000000810047223 */ /* 0x1c0fe20000004009 */
[----:B------:R-:W-:Y:S02]  /*0af0*/  ISETP.NE.AND P2, PT, R7, RZ, PT ;  /* 0x000000ff0700720c */ /* 0x000fe40003f45270 */
[----:B------:R-:W-:Y:S01]  /*0b00*/  LOP3.LUT R5, R3, 0x7fffff, RZ, 0xc0, !PT ;  /* 0x007fffff03057812 */ /* 0x000fe200078ec0ff */
[----:B------:R-:W-:Y:S01]  /*0b10*/  FFMA.RP R3, R16, R8, R9 ;  /* 0x0000000810037223 */ /* 0x000fe20000008009 */
[----:B------:R-:W-:Y:S01]  /*0b20*/  ISETP.NE.AND P1, PT, R7, RZ, PT ;  /* 0x000000ff0700720c */ /* 0x000fe20003f25270 */
[----:B------:R-:W-:Y:S01]  /*0b30*/  IMAD.MOV R7, RZ, RZ, -R7 ;  /* 0x000000ffff077224 */ /* 0x000fe200078e0a07 */
[----:B------:R-:W-:-:S02]  /*0b40*/  LOP3.LUT R5, R5, 0x800000, RZ, 0xfc, !PT ;  /* 0x0080000005057812 */ /* 0x000fc400078efcff */
[----:B------:R-:W-:Y:S02]  /*0b50*/  FSETP.NEU.FTZ.AND P0, PT, R3, R4, PT ;  /* 0x000000040300720b */ /* 0x000fe40003f1d000 */
[----:B------:R-:W-:Y:S02]  /*0b60*/  SHF.L.U32 R6, R5, R6, RZ ;  /* 0x0000000605067219 */ /* 0x000fe400000006ff */
[----:B------:R-:W-:Y:S02]  /*0b70*/  SEL R4, R7, RZ, P2 ;  /* 0x000000ff07047207 */ /* 0x000fe40001000000 */
[----:B------:R-:W-:Y:S02]  /*0b80*/  ISETP.NE.AND P1, PT, R6, RZ, P1 ;  /* 0x000000ff0600720c */ /* 0x000fe40000f25270 */
[----:B------:R-:W-:Y:S02]  /*0b90*/  SHF.R.U32.HI R4, RZ, R4, R5 ;  /* 0x00000004ff047219 */ /* 0x000fe40000011605 */
[----:B------:R-:W-:-:S02]  /*0ba0*/  PLOP3.LUT P0, PT, P0, P1, PT, 0xf8, 0x8f ;  /* 0x00000000008f781c */ /* 0x000fc40000703f70 */
[----:B------:R-:W-:Y:S02]  /*0bb0*/  SHF.R.U32.HI R6, RZ, 0x1, R4 ;  /* 0x00000001ff067819 */ /* 0x000fe40000011604 */
[----:B------:R-:W-:-:S04]  /*0bc0*/  SEL R3, RZ, 0x1, !P0 ;  /* 0x00000001ff037807 */ /* 0x000fc80004000000 */
[----:B------:R-:W-:-:S04]  /*0bd0*/  LOP3.LUT R3, R3, 0x1, R6, 0xf8, !PT ;  /* 0x0000000103037812 */ /* 0x000fc800078ef806 */
[----:B------:R-:W-:-:S04]  /*0be0*/  LOP3.LUT R3, R3, R4, RZ, 0xc0, !PT ;  /* 0x0000000403037212 */ /* 0x000fc800078ec0ff */
[----:B------:R-:W-:-:S04]  /*0bf0*/  IADD3 R3, PT, PT, R6, R3, RZ ;  /* 0x0000000306037210 */ /* 0x000fc80007ffe0ff */
[----:B------:R-:W-:Y:S01]  /*0c00*/  LOP3.LUT R0, R3, R0, RZ, 0xfc, !PT ;  /* 0x0000000003007212 */ /* 0x000fe200078efcff */
[----:B------:R-:W-:Y:S06]  /*0c10*/  BRA `(.L_x_22) ;  /* 0x0000000000347947 */ /* 0x000fec0003800000 */
.L_x_21:
[----:B------:R-:W-:-:S04]  /*0c20*/  LOP3.LUT R0, R0, 0x80000000, RZ, 0xc0, !PT ;  /* 0x8000000000007812 */ /* 0x000fc800078ec0ff */
[----:B------:R-:W-:Y:S01]  /*0c30*/  LOP3.LUT R0, R0, 0x7f800000, RZ, 0xfc, !PT ;  /* 0x7f80000000007812 */ /* 0x000fe200078efcff */
[----:B------:R-:W-:Y:S06]  /*0c40*/  BRA `(.L_x_22) ;  /* 0x0000000000287947 */ /* 0x000fec0003800000 */
.L_x_20:
[----:B------:R-:W-:Y:S01]  /*0c50*/  IMAD R0, R5, 0x800000, R0 ;  /* 0x0080000005007824 */ /* 0x000fe200078e0200 */
[----:B------:R-:W-:Y:S06]  /*0c60*/  BRA `(.L_x_22) ;  /* 0x0000000000207947 */ /* 0x000fec0003800000 */
.L_x_19:
[----:B------:R-:W-:-:S04]  /*0c70*/  LOP3.LUT R0, R3, 0x80000000, R0, 0x48, !PT ;  /* 0x8000000003007812 */ /* 0x000fc800078e4800 */
[----:B------:R-:W-:Y:S01]  /*0c80*/  LOP3.LUT R0, R0, 0x7f800000, RZ, 0xfc, !PT ;  /* 0x7f80000000007812 */ /* 0x000fe200078efcff */
[----:B------:R-:W-:Y:S06]  /*0c90*/  BRA `(.L_x_22) ;  /* 0x0000000000147947 */ /* 0x000fec0003800000 */
.L_x_18:
[----:B------:R-:W-:Y:S01]  /*0ca0*/  LOP3.LUT R0, R3, 0x80000000, R0, 0x48, !PT ;  /* 0x8000000003007812 */ /* 0x000fe200078e4800 */
[----:B------:R-:W-:Y:S06]  /*0cb0*/  BRA `(.L_x_22) ;  /* 0x00000000000c7947 */ /* 0x000fec0003800000 */
.L_x_17:
[----:B------:R-:W0:Y:S01]  /*0cc0*/  MUFU.RSQ R0, -QNAN ;  /* 0xffc0000000007908 */ /* 0x000e220000001400 */
[----:B------:R-:W-:Y:S05]  /*0cd0*/  BRA `(.L_x_22) ;  /* 0x0000000000047947 */ /* 0x000fea0003800000 */
.L_x_16:
[----:B------:R-:W-:-:S07]  /*0ce0*/  FADD.FTZ R0, R0, R3 ;  /* 0x0000000300007221 */ /* 0x000fce0000010000 */
.L_x_22:
[----:B------:R-:W-:-:S04]  /*0cf0*/  IMAD.MOV.U32 R3, RZ, RZ, 0x0 ;  /* 0x00000000ff037424 */ /* 0x000fc800078e00ff */
[----:B0-----:R-:W-:Y:S05]  /*0d00*/  RET.REL.NODEC R2 `(_Z9zoomOutIniPKfiiPfii) ;  /* 0xfffffff002bc7950 */ /* 0x001fea0003c3ffff */
.L_x_23:
        /* <DEDUP_REMOVED lines=15> */
.L_x_25:


//--------------------- .nv.shared.reserved.0     --------------------------
	.section	.nv.shared.reserved.0,"aw",@nobits
	.weak		__nv_reservedSMEM_offset_0_alias
	.size		__nv_reservedSMEM_offset_0_alias, 0, 64
	.other		__nv_reservedSMEM_offset_0_alias,@"STO_CUDA_RESERVED_SHARED STV_DEFAULT"
__nv_reservedSMEM_offset_0_alias:
	.zero		0
	.zero		64


//--------------------- .nv.constant0._Z14zoomCubicOutIniPKfiiPfii --------------------------
	.section	.nv.constant0._Z14zoomCubicOutIniPKfiiPfii,"a",@progbits
	.sectionflags	@""
	.align	4
.nv.constant0._Z14zoomCubicOutIniPKfiiPfii:
	.zero		936


//--------------------- .nv.constant0._Z9zoomOutIniPKfiiPfii --------------------------
	.section	.nv.constant0._Z9zoomOutIniPKfiiPfii,"a",@progbits
	.sectionflags	@""
	.align	4
.nv.constant0._Z9zoomOutIniPKfiiPfii:
	.zero		936


//--------------------- SYMBOLS --------------------------

	.type		.nv.reservedSmem.offset0,@object
	.size		.nv.reservedSmem.offset0,0x4
